//
// Generated by NVIDIA NVVM Compiler
//
// Compiler Build ID: CL-36424714
// Cuda compilation tools, release 13.0, V13.0.88
// Based on NVVM 20.0.0
//

.version 9.0
.target sm_100
.address_size 64

	// .globl	_Z42transpose_and_cast_uint8_t_to_padded_floatPhPfiii
.const .align 4 .b8 cachedTimeShiftsPerDM[16384];
.extern .shared .align 16 .b8 sharedMemory[];

.visible .entry _Z42transpose_and_cast_uint8_t_to_padded_floatPhPfiii(
	.param .u64 .ptr .align 1 _Z42transpose_and_cast_uint8_t_to_padded_floatPhPfiii_param_0,
	.param .u64 .ptr .align 1 _Z42transpose_and_cast_uint8_t_to_padded_floatPhPfiii_param_1,
	.param .u32 _Z42transpose_and_cast_uint8_t_to_padded_floatPhPfiii_param_2,
	.param .u32 _Z42transpose_and_cast_uint8_t_to_padded_floatPhPfiii_param_3,
	.param .u32 _Z42transpose_and_cast_uint8_t_to_padded_floatPhPfiii_param_4
)
{
	.reg .pred 	%p<4>;
	.reg .b16 	%rs<2>;
	.reg .b32 	%r<16>;
	.reg .b32 	%f<2>;
	.reg .b64 	%rd<9>;

	ld.param.u64 	%rd1, [_Z42transpose_and_cast_uint8_t_to_padded_floatPhPfiii_param_0];
	ld.param.u64 	%rd2, [_Z42transpose_and_cast_uint8_t_to_padded_floatPhPfiii_param_1];
	ld.param.u32 	%r5, [_Z42transpose_and_cast_uint8_t_to_padded_floatPhPfiii_param_2];
	ld.param.u32 	%r6, [_Z42transpose_and_cast_uint8_t_to_padded_floatPhPfiii_param_3];
	ld.param.u32 	%r4, [_Z42transpose_and_cast_uint8_t_to_padded_floatPhPfiii_param_4];
	mov.u32 	%r7, %ctaid.x;
	mov.u32 	%r8, %ntid.x;
	mov.u32 	%r9, %tid.x;
	mad.lo.s32 	%r1, %r7, %r8, %r9;
	mov.u32 	%r10, %ctaid.y;
	mov.u32 	%r11, %ntid.y;
	mov.u32 	%r12, %tid.y;
	mad.lo.s32 	%r13, %r10, %r11, %r12;
	setp.ge.s32 	%p1, %r1, %r6;
	setp.ge.s32 	%p2, %r13, %r5;
	or.pred  	%p3, %p1, %p2;
	@%p3 bra 	$L__BB0_2;
	cvta.to.global.u64 	%rd3, %rd1;
	cvta.to.global.u64 	%rd4, %rd2;
	mad.lo.s32 	%r14, %r5, %r1, %r13;
	cvt.s64.s32 	%rd5, %r14;
	add.s64 	%rd6, %rd3, %rd5;
	ld.global.u8 	%rs1, [%rd6];
	cvt.rn.f32.u16 	%f1, %rs1;
	mad.lo.s32 	%r15, %r4, %r13, %r1;
	mul.wide.s32 	%rd7, %r15, 4;
	add.s64 	%rd8, %rd4, %rd7;
	st.global.f32 	[%rd8], %f1;
$L__BB0_2:
	ret;

}
	// .globl	_Z20rotate_spectrum_smemP6float2S0_lflff
.visible .entry _Z20rotate_spectrum_smemP6float2S0_lflff(
	.param .u64 .ptr .align 1 _Z20rotate_spectrum_smemP6float2S0_lflff_param_0,
	.param .u64 .ptr .align 1 _Z20rotate_spectrum_smemP6float2S0_lflff_param_1,
	.param .u64 _Z20rotate_spectrum_smemP6float2S0_lflff_param_2,
	.param .f32 _Z20rotate_spectrum_smemP6float2S0_lflff_param_3,
	.param .u64 _Z20rotate_spectrum_smemP6float2S0_lflff_param_4,
	.param .f32 _Z20rotate_spectrum_smemP6float2S0_lflff_param_5,
	.param .f32 _Z20rotate_spectrum_smemP6float2S0_lflff_param_6
)
{
	.reg .pred 	%p<9>;
	.reg .b32 	%r<27>;
	.reg .b32 	%f<144>;
	.reg .b64 	%rd<55>;
	.reg .b64 	%fd<5>;

	ld.param.u64 	%rd6, [_Z20rotate_spectrum_smemP6float2S0_lflff_param_0];
	ld.param.u64 	%rd7, [_Z20rotate_spectrum_smemP6float2S0_lflff_param_1];
	ld.param.u64 	%rd8, [_Z20rotate_spectrum_smemP6float2S0_lflff_param_2];
	ld.param.f32 	%f3, [_Z20rotate_spectrum_smemP6float2S0_lflff_param_3];
	ld.param.u64 	%rd9, [_Z20rotate_spectrum_smemP6float2S0_lflff_param_4];
	ld.param.f32 	%f4, [_Z20rotate_spectrum_smemP6float2S0_lflff_param_5];
	ld.param.f32 	%f5, [_Z20rotate_spectrum_smemP6float2S0_lflff_param_6];
	mov.u32 	%r11, %ctaid.x;
	mov.u32 	%r12, %ntid.x;
	mov.u32 	%r1, %tid.x;
	mad.lo.s32 	%r13, %r11, %r12, %r1;
	mov.u32 	%r14, %ctaid.y;
	shl.b32 	%r15, %r14, 4;
	cvt.s64.s32 	%rd1, %r13;
	setp.gt.s64 	%p2, %rd8, %rd1;
	cvt.u64.u32 	%rd2, %r15;
	setp.gt.s64 	%p3, %rd9, %rd2;
	and.pred  	%p1, %p2, %p3;
	shl.b32 	%r16, %r1, 3;
	mov.u32 	%r17, sharedMemory;
	add.s32 	%r3, %r17, %r16;
	not.pred 	%p4, %p1;
	@%p4 bra 	$L__BB1_2;
	cvta.to.global.u64 	%rd11, %rd6;
	mad.lo.s64 	%rd12, %rd8, %rd2, %rd1;
	shl.b64 	%rd13, %rd12, 3;
	add.s64 	%rd14, %rd11, %rd13;
	ld.global.v2.f32 	{%f6, %f7}, [%rd14];
	st.shared.v2.f32 	[%r3], {%f6, %f7};
	shl.b64 	%rd15, %rd8, 3;
	add.s64 	%rd16, %rd14, %rd15;
	ld.global.v2.f32 	{%f8, %f9}, [%rd16];
	st.shared.v2.f32 	[%r3+1024], {%f8, %f9};
	add.s64 	%rd17, %rd16, %rd15;
	ld.global.v2.f32 	{%f10, %f11}, [%rd17];
	st.shared.v2.f32 	[%r3+2048], {%f10, %f11};
	add.s64 	%rd18, %rd17, %rd15;
	ld.global.v2.f32 	{%f12, %f13}, [%rd18];
	st.shared.v2.f32 	[%r3+3072], {%f12, %f13};
	add.s64 	%rd19, %rd18, %rd15;
	ld.global.v2.f32 	{%f14, %f15}, [%rd19];
	st.shared.v2.f32 	[%r3+4096], {%f14, %f15};
	add.s64 	%rd20, %rd19, %rd15;
	ld.global.v2.f32 	{%f16, %f17}, [%rd20];
	st.shared.v2.f32 	[%r3+5120], {%f16, %f17};
	add.s64 	%rd21, %rd20, %rd15;
	ld.global.v2.f32 	{%f18, %f19}, [%rd21];
	st.shared.v2.f32 	[%r3+6144], {%f18, %f19};
	add.s64 	%rd22, %rd21, %rd15;
	ld.global.v2.f32 	{%f20, %f21}, [%rd22];
	st.shared.v2.f32 	[%r3+7168], {%f20, %f21};
	add.s64 	%rd23, %rd22, %rd15;
	ld.global.v2.f32 	{%f22, %f23}, [%rd23];
	st.shared.v2.f32 	[%r3+8192], {%f22, %f23};
	add.s64 	%rd24, %rd23, %rd15;
	ld.global.v2.f32 	{%f24, %f25}, [%rd24];
	st.shared.v2.f32 	[%r3+9216], {%f24, %f25};
	add.s64 	%rd25, %rd24, %rd15;
	ld.global.v2.f32 	{%f26, %f27}, [%rd25];
	st.shared.v2.f32 	[%r3+10240], {%f26, %f27};
	add.s64 	%rd26, %rd25, %rd15;
	ld.global.v2.f32 	{%f28, %f29}, [%rd26];
	st.shared.v2.f32 	[%r3+11264], {%f28, %f29};
	add.s64 	%rd27, %rd26, %rd15;
	ld.global.v2.f32 	{%f30, %f31}, [%rd27];
	st.shared.v2.f32 	[%r3+12288], {%f30, %f31};
	add.s64 	%rd28, %rd27, %rd15;
	ld.global.v2.f32 	{%f32, %f33}, [%rd28];
	st.shared.v2.f32 	[%r3+13312], {%f32, %f33};
	add.s64 	%rd29, %rd28, %rd15;
	ld.global.v2.f32 	{%f34, %f35}, [%rd29];
	st.shared.v2.f32 	[%r3+14336], {%f34, %f35};
	add.s64 	%rd30, %rd29, %rd15;
	ld.global.v2.f32 	{%f36, %f37}, [%rd30];
	st.shared.v2.f32 	[%r3+15360], {%f36, %f37};
$L__BB1_2:
	cvt.u32.u64 	%r19, %rd1;
	add.s32 	%r4, %r3, 16384;
	mov.f32 	%f38, 0f00000000;
	st.shared.v2.f32 	[%r3+16384], {%f38, %f38};
	st.shared.v2.f32 	[%r3+17408], {%f38, %f38};
	st.shared.v2.f32 	[%r3+18432], {%f38, %f38};
	st.shared.v2.f32 	[%r3+19456], {%f38, %f38};
	st.shared.v2.f32 	[%r3+20480], {%f38, %f38};
	st.shared.v2.f32 	[%r3+21504], {%f38, %f38};
	st.shared.v2.f32 	[%r3+22528], {%f38, %f38};
	st.shared.v2.f32 	[%r3+23552], {%f38, %f38};
	st.shared.v2.f32 	[%r3+24576], {%f38, %f38};
	st.shared.v2.f32 	[%r3+25600], {%f38, %f38};
	st.shared.v2.f32 	[%r3+26624], {%f38, %f38};
	st.shared.v2.f32 	[%r3+27648], {%f38, %f38};
	st.shared.v2.f32 	[%r3+28672], {%f38, %f38};
	st.shared.v2.f32 	[%r3+29696], {%f38, %f38};
	st.shared.v2.f32 	[%r3+30720], {%f38, %f38};
	st.shared.v2.f32 	[%r3+31744], {%f38, %f38};
	bar.sync 	0;
	cvt.f64.f32 	%fd1, %f3;
	mul.f64 	%fd2, %fd1, 0d401921FB54442D18;
	cvt.rn.f64.s32 	%fd3, %r19;
	mul.f64 	%fd4, %fd2, %fd3;
	cvt.rn.f32.f64 	%f1, %fd4;
	mul.wide.u32 	%rd31, %r14, 64;
	mov.u64 	%rd32, cachedTimeShiftsPerDM;
	add.s64 	%rd33, %rd31, %rd32;
	add.s64 	%rd3, %rd33, 8;
	mov.b32 	%r25, 0;
$L__BB1_3:
	cvt.rn.f32.u32 	%f39, %r25;
	fma.rn.f32 	%f2, %f5, %f39, %f4;
	@%p4 bra 	$L__BB1_6;
	shl.b32 	%r23, %r25, 10;
	add.s32 	%r7, %r4, %r23;
	mov.b32 	%r26, 2048;
	mov.u64 	%rd54, %rd3;
$L__BB1_5:
	add.s32 	%r24, %r3, %r26;
	ld.shared.v2.f32 	{%f40, %f41}, [%r24+-2048];
	ld.const.f32 	%f42, [%rd54+-8];
	mul.f32 	%f43, %f42, %f1;
	mul.f32 	%f44, %f2, %f43;
	sin.approx.f32 	%f45, %f44;
	cos.approx.f32 	%f46, %f44;
	mul.f32 	%f47, %f40, %f46;
	mul.f32 	%f48, %f41, %f45;
	sub.f32 	%f49, %f47, %f48;
	add.f32 	%f50, %f40, %f49;
	mul.f32 	%f51, %f41, %f46;
	fma.rn.f32 	%f52, %f40, %f45, %f51;
	add.f32 	%f53, %f52, %f41;
	st.shared.v2.f32 	[%r24+-2048], {%f50, %f53};
	ld.shared.v2.f32 	{%f54, %f55}, [%r7];
	add.f32 	%f56, %f50, %f54;
	add.f32 	%f57, %f53, %f55;
	st.shared.v2.f32 	[%r7], {%f56, %f57};
	ld.shared.v2.f32 	{%f58, %f59}, [%r24+-1024];
	ld.const.f32 	%f60, [%rd54+-4];
	mul.f32 	%f61, %f60, %f1;
	mul.f32 	%f62, %f2, %f61;
	sin.approx.f32 	%f63, %f62;
	cos.approx.f32 	%f64, %f62;
	mul.f32 	%f65, %f58, %f64;
	mul.f32 	%f66, %f59, %f63;
	sub.f32 	%f67, %f65, %f66;
	add.f32 	%f68, %f58, %f67;
	mul.f32 	%f69, %f59, %f64;
	fma.rn.f32 	%f70, %f58, %f63, %f69;
	add.f32 	%f71, %f70, %f59;
	st.shared.v2.f32 	[%r24+-1024], {%f68, %f71};
	ld.shared.v2.f32 	{%f72, %f73}, [%r7];
	add.f32 	%f74, %f68, %f72;
	add.f32 	%f75, %f71, %f73;
	st.shared.v2.f32 	[%r7], {%f74, %f75};
	ld.shared.v2.f32 	{%f76, %f77}, [%r24];
	ld.const.f32 	%f78, [%rd54];
	mul.f32 	%f79, %f78, %f1;
	mul.f32 	%f80, %f2, %f79;
	sin.approx.f32 	%f81, %f80;
	cos.approx.f32 	%f82, %f80;
	mul.f32 	%f83, %f76, %f82;
	mul.f32 	%f84, %f77, %f81;
	sub.f32 	%f85, %f83, %f84;
	add.f32 	%f86, %f76, %f85;
	mul.f32 	%f87, %f77, %f82;
	fma.rn.f32 	%f88, %f76, %f81, %f87;
	add.f32 	%f89, %f88, %f77;
	st.shared.v2.f32 	[%r24], {%f86, %f89};
	ld.shared.v2.f32 	{%f90, %f91}, [%r7];
	add.f32 	%f92, %f86, %f90;
	add.f32 	%f93, %f89, %f91;
	st.shared.v2.f32 	[%r7], {%f92, %f93};
	ld.shared.v2.f32 	{%f94, %f95}, [%r24+1024];
	ld.const.f32 	%f96, [%rd54+4];
	mul.f32 	%f97, %f96, %f1;
	mul.f32 	%f98, %f2, %f97;
	sin.approx.f32 	%f99, %f98;
	cos.approx.f32 	%f100, %f98;
	mul.f32 	%f101, %f94, %f100;
	mul.f32 	%f102, %f95, %f99;
	sub.f32 	%f103, %f101, %f102;
	add.f32 	%f104, %f94, %f103;
	mul.f32 	%f105, %f95, %f100;
	fma.rn.f32 	%f106, %f94, %f99, %f105;
	add.f32 	%f107, %f106, %f95;
	st.shared.v2.f32 	[%r24+1024], {%f104, %f107};
	ld.shared.v2.f32 	{%f108, %f109}, [%r7];
	add.f32 	%f110, %f104, %f108;
	add.f32 	%f111, %f107, %f109;
	st.shared.v2.f32 	[%r7], {%f110, %f111};
	add.s32 	%r26, %r26, 4096;
	add.s64 	%rd54, %rd54, 16;
	setp.ne.s32 	%p6, %r26, 18432;
	@%p6 bra 	$L__BB1_5;
$L__BB1_6:
	add.s32 	%r25, %r25, 1;
	setp.ne.s32 	%p7, %r25, 16;
	@%p7 bra 	$L__BB1_3;
	bar.sync 	0;
	@%p4 bra 	$L__BB1_9;
	ld.shared.v2.f32 	{%f112, %f113}, [%r3+16384];
	mad.lo.s64 	%rd34, %rd8, %rd2, %rd1;
	cvta.to.global.u64 	%rd35, %rd7;
	shl.b64 	%rd36, %rd34, 3;
	add.s64 	%rd37, %rd35, %rd36;
	st.global.v2.f32 	[%rd37], {%f112, %f113};
	ld.shared.v2.f32 	{%f114, %f115}, [%r3+17408];
	shl.b64 	%rd38, %rd8, 3;
	add.s64 	%rd39, %rd37, %rd38;
	st.global.v2.f32 	[%rd39], {%f114, %f115};
	ld.shared.v2.f32 	{%f116, %f117}, [%r3+18432];
	add.s64 	%rd40, %rd39, %rd38;
	st.global.v2.f32 	[%rd40], {%f116, %f117};
	ld.shared.v2.f32 	{%f118, %f119}, [%r3+19456];
	add.s64 	%rd41, %rd40, %rd38;
	st.global.v2.f32 	[%rd41], {%f118, %f119};
	ld.shared.v2.f32 	{%f120, %f121}, [%r3+20480];
	add.s64 	%rd42, %rd41, %rd38;
	st.global.v2.f32 	[%rd42], {%f120, %f121};
	ld.shared.v2.f32 	{%f122, %f123}, [%r3+21504];
	add.s64 	%rd43, %rd42, %rd38;
	st.global.v2.f32 	[%rd43], {%f122, %f123};
	ld.shared.v2.f32 	{%f124, %f125}, [%r3+22528];
	add.s64 	%rd44, %rd43, %rd38;
	st.global.v2.f32 	[%rd44], {%f124, %f125};
	ld.shared.v2.f32 	{%f126, %f127}, [%r3+23552];
	add.s64 	%rd45, %rd44, %rd38;
	st.global.v2.f32 	[%rd45], {%f126, %f127};
	ld.shared.v2.f32 	{%f128, %f129}, [%r3+24576];
	add.s64 	%rd46, %rd45, %rd38;
	st.global.v2.f32 	[%rd46], {%f128, %f129};
	ld.shared.v2.f32 	{%f130, %f131}, [%r3+25600];
	add.s64 	%rd47, %rd46, %rd38;
	st.global.v2.f32 	[%rd47], {%f130, %f131};
	ld.shared.v2.f32 	{%f132, %f133}, [%r3+26624];
	add.s64 	%rd48, %rd47, %rd38;
	st.global.v2.f32 	[%rd48], {%f132, %f133};
	ld.shared.v2.f32 	{%f134, %f135}, [%r3+27648];
	add.s64 	%rd49, %rd48, %rd38;
	st.global.v2.f32 	[%rd49], {%f134, %f135};
	ld.shared.v2.f32 	{%f136, %f137}, [%r3+28672];
	add.s64 	%rd50, %rd49, %rd38;
	st.global.v2.f32 	[%rd50], {%f136, %f137};
	ld.shared.v2.f32 	{%f138, %f139}, [%r3+29696];
	add.s64 	%rd51, %rd50, %rd38;
	st.global.v2.f32 	[%rd51], {%f138, %f139};
	ld.shared.v2.f32 	{%f140, %f141}, [%r3+30720];
	add.s64 	%rd52, %rd51, %rd38;
	st.global.v2.f32 	[%rd52], {%f140, %f141};
	ld.shared.v2.f32 	{%f142, %f143}, [%r3+31744];
	add.s64 	%rd53, %rd52, %rd38;
	st.global.v2.f32 	[%rd53], {%f142, %f143};
$L__BB1_9:
	ret;

}


// ===== COMPILED SASS (sm_100) =====

	.target	sm_100

	.elftype	@"ET_EXEC"


//--------------------- .note.nv.tkinfo           --------------------------
	.section	.note.nv.tkinfo,"",@"SHT_NOTE"
	.sectionflags	@"SHF_NOTE_NV_TKINFO"
	.tkinfo
        /*0018*/ 	.word	0x00000002
        /*0030*/ 	.string	""
        /*0030*/ 	.string	"ptxas"
        /*0030*/ 	.string	"Cuda compilation tools, release 13.0, V13.0.88"
        /*0030*/ 	.string	"Build cuda_13.0.r13.0/compiler.36424714_0"
        /*0030*/ 	.string	"-arch sm_100 -m 64 "



//--------------------- .note.nv.cuinfo           --------------------------
	.section	.note.nv.cuinfo,"",@"SHT_NOTE"
	.sectionflags	@"SHF_NOTE_NV_CUINFO"
        /*0018*/ 	.short	0x0002
        /*001a*/ 	.short	0x0064
        /*001c*/ 	.short	0x0082
	.zero		2


//--------------------- .nv.info                  --------------------------
	.section	.nv.info,"",@"SHT_CUDA_INFO"
	.align	4


	//----- nvinfo : EIATTR_REGCOUNT
	.align		4
        /*0000*/ 	.byte	0x04, 0x2f
        /*0002*/ 	.short	(.L_2 - .L_1)
	.align		4
.L_1:
        /*0004*/ 	.word	index@(_Z42transpose_and_cast_uint8_t_to_padded_floatPhPfiii)
        /*0008*/ 	.word	0x0000000a


	//----- nvinfo : EIATTR_FRAME_SIZE
	.align		4
.L_2:
        /*000c*/ 	.byte	0x04, 0x11
        /*000e*/ 	.short	(.L_4 - .L_3)
	.align		4
.L_3:
        /*0010*/ 	.word	index@(_Z42transpose_and_cast_uint8_t_to_padded_floatPhPfiii)
        /*0014*/ 	.word	0x00000000


	//----- nvinfo : EIATTR_REGCOUNT
	.align		4
.L_4:
        /*0018*/ 	.byte	0x04, 0x2f
        /*001a*/ 	.short	(.L_6 - .L_5)
	.align		4
.L_5:
        /*001c*/ 	.word	index@(_Z20rotate_spectrum_smemP6float2S0_lflff)
        /*0020*/ 	.word	0x00000020


	//----- nvinfo : EIATTR_FRAME_SIZE
	.align		4
.L_6:
        /*0024*/ 	.byte	0x04, 0x11
        /*0026*/ 	.short	(.L_8 - .L_7)
	.align		4
.L_7:
        /*0028*/ 	.word	index@(_Z20rotate_spectrum_smemP6float2S0_lflff)
        /*002c*/ 	.word	0x00000000


	//----- nvinfo : EIATTR_MIN_STACK_SIZE
	.align		4
.L_8:
        /*0030*/ 	.byte	0x04, 0x12
        /*0032*/ 	.short	(.L_10 - .L_9)
	.align		4
.L_9:
        /*0034*/ 	.word	index@(_Z20rotate_spectrum_smemP6float2S0_lflff)
        /*0038*/ 	.word	0x00000000


	//----- nvinfo : EIATTR_MIN_STACK_SIZE
	.align		4
.L_10:
        /*003c*/ 	.byte	0x04, 0x12
        /*003e*/ 	.short	(.L_12 - .L_11)
	.align		4
.L_11:
        /*0040*/ 	.word	index@(_Z42transpose_and_cast_uint8_t_to_padded_floatPhPfiii)
        /*0044*/ 	.word	0x00000000
.L_12:


//--------------------- .nv.compat                --------------------------
	.section	.nv.compat,"",@"SHT_CUDA_COMPAT_INFO"
	.align	4
        /*0000*/ 	.byte	0x02, 0x09, 0x00, 0x00, 0x02, 0x02, 0x01, 0x00, 0x02, 0x05, 0x05, 0x00, 0x03, 0x07, 0x01, 0x01
        /*0010*/ 	.byte	0x02, 0x03, 0x00, 0x00, 0x02, 0x06, 0x01, 0x00, 0x04, 0x0b, 0x08, 0x00, 0x01, 0x00, 0x00, 0x00
        /*0020*/ 	.byte	0x00, 0x00, 0x00, 0x00


//--------------------- .nv.info._Z20rotate_spectrum_smemP6float2S0_lflff --------------------------
	.section	.nv.info._Z20rotate_spectrum_smemP6float2S0_lflff,"",@"SHT_CUDA_INFO"
	.sectionflags	@""
	.align	4


	//----- nvinfo : EIATTR_CUDA_API_VERSION
	.align		4
        /*0000*/ 	.byte	0x04, 0x37
        /*0002*/ 	.short	(.L_14 - .L_13)
.L_13:
        /*0004*/ 	.word	0x00000082


	//----- nvinfo : EIATTR_KPARAM_INFO
	.align		4
.L_14:
        /*0008*/ 	.byte	0x04, 0x17
        /*000a*/ 	.short	(.L_16 - .L_15)
.L_15:
        /*000c*/ 	.word	0x00000000
        /*0010*/ 	.short	0x0006
        /*0012*/ 	.short	0x002c
        /*0014*/ 	.byte	0x00, 0xf0, 0x11, 0x00


	//----- nvinfo : EIATTR_KPARAM_INFO
	.align		4
.L_16:
        /*0018*/ 	.byte	0x04, 0x17
        /*001a*/ 	.short	(.L_18 - .L_17)
.L_17:
        /*001c*/ 	.word	0x00000000
        /*0020*/ 	.short	0x0005
        /*0022*/ 	.short	0x0028
        /*0024*/ 	.byte	0x00, 0xf0, 0x11, 0x00


	//----- nvinfo : EIATTR_KPARAM_INFO
	.align		4
.L_18:
        /*0028*/ 	.byte	0x04, 0x17
        /*002a*/ 	.short	(.L_20 - .L_19)
.L_19:
        /*002c*/ 	.word	0x00000000
        /*0030*/ 	.short	0x0004
        /*0032*/ 	.short	0x0020
        /*0034*/ 	.byte	0x00, 0xf0, 0x21, 0x00


	//----- nvinfo : EIATTR_KPARAM_INFO
	.align		4
.L_20:
        /*0038*/ 	.byte	0x04, 0x17
        /*003a*/ 	.short	(.L_22 - .L_21)
.L_21:
        /*003c*/ 	.word	0x00000000
        /*0040*/ 	.short	0x0003
        /*0042*/ 	.short	0x0018
        /*0044*/ 	.byte	0x00, 0xf0, 0x11, 0x00


	//----- nvinfo : EIATTR_KPARAM_INFO
	.align		4
.L_22:
        /*0048*/ 	.byte	0x04, 0x17
        /*004a*/ 	.short	(.L_24 - .L_23)
.L_23:
        /*004c*/ 	.word	0x00000000
        /*0050*/ 	.short	0x0002
        /*0052*/ 	.short	0x0010
        /*0054*/ 	.byte	0x00, 0xf0, 0x21, 0x00


	//----- nvinfo : EIATTR_KPARAM_INFO
	.align		4
.L_24:
        /*0058*/ 	.byte	0x04, 0x17
        /*005a*/ 	.short	(.L_26 - .L_25)
.L_25:
        /*005c*/ 	.word	0x00000000
        /*0060*/ 	.short	0x0001
        /*0062*/ 	.short	0x0008
        /*0064*/ 	.byte	0x00, 0xf5, 0x21, 0x00


	//----- nvinfo : EIATTR_KPARAM_INFO
	.align		4
.L_26:
        /*0068*/ 	.byte	0x04, 0x17
        /*006a*/ 	.short	(.L_28 - .L_27)
.L_27:
        /*006c*/ 	.word	0x00000000
        /*0070*/ 	.short	0x0000
        /*0072*/ 	.short	0x0000
        /*0074*/ 	.byte	0x00, 0xf5, 0x21, 0x00


	//----- nvinfo : EIATTR_SPARSE_MMA_MASK
	.align		4
.L_28:
        /*0078*/ 	.byte	0x03, 0x50
        /*007a*/ 	.short	0x0000


	//----- nvinfo : EIATTR_MAXREG_COUNT
	.align		4
        /*007c*/ 	.byte	0x03, 0x1b
        /*007e*/ 	.short	0x00ff


	//----- nvinfo : EIATTR_NUM_BARRIERS
	.align		4
        /*0080*/ 	.byte	0x02, 0x4c
        /*0082*/ 	.byte	0x01
	.zero		1


	//----- nvinfo : EIATTR_MERCURY_ISA_VERSION
	.align		4
        /*0084*/ 	.byte	0x03, 0x5f
        /*0086*/ 	.short	0x0101


	//----- nvinfo : EIATTR_VRC_CTA_INIT_COUNT
	.align		4
        /*0088*/ 	.byte	0x02, 0x4a
	.zero		1
	.zero		1


	//----- nvinfo : EIATTR_EXIT_INSTR_OFFSETS
	.align		4
        /*008c*/ 	.byte	0x04, 0x1c
        /*008e*/ 	.short	(.L_30 - .L_29)


	//   ....[0]....
.L_29:
        /*0090*/ 	.word	0x000019c0


	//   ....[1]....
        /*0094*/ 	.word	0x00001e30


	//----- nvinfo : EIATTR_CRS_STACK_SIZE
	.align		4
.L_30:
        /*0098*/ 	.byte	0x04, 0x1e
        /*009a*/ 	.short	(.L_32 - .L_31)
.L_31:
        /*009c*/ 	.word	0x00000000


	//----- nvinfo : EIATTR_CBANK_PARAM_SIZE
	.align		4
.L_32:
        /*00a0*/ 	.byte	0x03, 0x19
        /*00a2*/ 	.short	0x0030


	//----- nvinfo : EIATTR_PARAM_CBANK
	.align		4
        /*00a4*/ 	.byte	0x04, 0x0a
        /*00a6*/ 	.short	(.L_34 - .L_33)
	.align		4
.L_33:
        /*00a8*/ 	.word	index@(.nv.constant0._Z20rotate_spectrum_smemP6float2S0_lflff)
        /*00ac*/ 	.short	0x0380
        /*00ae*/ 	.short	0x0030


	//----- nvinfo : EIATTR_SW_WAR
	.align		4
.L_34:
        /*00b0*/ 	.byte	0x04, 0x36
        /*00b2*/ 	.short	(.L_36 - .L_35)
.L_35:
        /*00b4*/ 	.word	0x00000008
.L_36:


//--------------------- .nv.info._Z42transpose_and_cast_uint8_t_to_padded_floatPhPfiii --------------------------
	.section	.nv.info._Z42transpose_and_cast_uint8_t_to_padded_floatPhPfiii,"",@"SHT_CUDA_INFO"
	.sectionflags	@""
	.align	4


	//----- nvinfo : EIATTR_CUDA_API_VERSION
	.align		4
        /*0000*/ 	.byte	0x04, 0x37
        /*0002*/ 	.short	(.L_38 - .L_37)
.L_37:
        /*0004*/ 	.word	0x00000082


	//----- nvinfo : EIATTR_KPARAM_INFO
	.align		4
.L_38:
        /*0008*/ 	.byte	0x04, 0x17
        /*000a*/ 	.short	(.L_40 - .L_39)
.L_39:
        /*000c*/ 	.word	0x00000000
        /*0010*/ 	.short	0x0004
        /*0012*/ 	.short	0x0018
        /*0014*/ 	.byte	0x00, 0xf0, 0x11, 0x00


	//----- nvinfo : EIATTR_KPARAM_INFO
	.align		4
.L_40:
        /*0018*/ 	.byte	0x04, 0x17
        /*001a*/ 	.short	(.L_42 - .L_41)
.L_41:
        /*001c*/ 	.word	0x00000000
        /*0020*/ 	.short	0x0003
        /*0022*/ 	.short	0x0014
        /*0024*/ 	.byte	0x00, 0xf0, 0x11, 0x00


	//----- nvinfo : EIATTR_KPARAM_INFO
	.align		4
.L_42:
        /*0028*/ 	.byte	0x04, 0x17
        /*002a*/ 	.short	(.L_44 - .L_43)
.L_43:
        /*002c*/ 	.word	0x00000000
        /*0030*/ 	.short	0x0002
        /*0032*/ 	.short	0x0010
        /*0034*/ 	.byte	0x00, 0xf0, 0x11, 0x00


	//----- nvinfo : EIATTR_KPARAM_INFO
	.align		4
.L_44:
        /*0038*/ 	.byte	0x04, 0x17
        /*003a*/ 	.short	(.L_46 - .L_45)
.L_45:
        /*003c*/ 	.word	0x00000000
        /*0040*/ 	.short	0x0001
        /*0042*/ 	.short	0x0008
        /*0044*/ 	.byte	0x00, 0xf5, 0x21, 0x00


	//----- nvinfo : EIATTR_KPARAM_INFO
	.align		4
.L_46:
        /*0048*/ 	.byte	0x04, 0x17
        /*004a*/ 	.short	(.L_48 - .L_47)
.L_47:
        /*004c*/ 	.word	0x00000000
        /*0050*/ 	.short	0x0000
        /*0052*/ 	.short	0x0000
        /*0054*/ 	.byte	0x00, 0xf5, 0x21, 0x00


	//----- nvinfo : EIATTR_SPARSE_MMA_MASK
	.align		4
.L_48:
        /*0058*/ 	.byte	0x03, 0x50
        /*005a*/ 	.short	0x0000


	//----- nvinfo : EIATTR_MAXREG_COUNT
	.align		4
        /*005c*/ 	.byte	0x03, 0x1b
        /*005e*/ 	.short	0x00ff


	//----- nvinfo : EIATTR_MERCURY_ISA_VERSION
	.align		4
        /*0060*/ 	.byte	0x03, 0x5f
        /*0062*/ 	.short	0x0101


	//----- nvinfo : EIATTR_VRC_CTA_INIT_COUNT
	.align		4
        /*0064*/ 	.byte	0x02, 0x4a
	.zero		1
	.zero		1


	//----- nvinfo : EIATTR_EXIT_INSTR_OFFSETS
	.align		4
        /*0068*/ 	.byte	0x04, 0x1c
        /*006a*/ 	.short	(.L_50 - .L_49)


	//   ....[0]....
.L_49:
        /*006c*/ 	.word	0x000000c0


	//   ....[1]....
        /*0070*/ 	.word	0x00000190


	//----- nvinfo : EIATTR_CBANK_PARAM_SIZE
	.align		4
.L_50:
        /*0074*/ 	.byte	0x03, 0x19
        /*0076*/ 	.short	0x001c


	//----- nvinfo : EIATTR_PARAM_CBANK
	.align		4
        /*0078*/ 	.byte	0x04, 0x0a
        /*007a*/ 	.short	(.L_52 - .L_51)
	.align		4
.L_51:
        /*007c*/ 	.word	index@(.nv.constant0._Z42transpose_and_cast_uint8_t_to_padded_floatPhPfiii)
        /*0080*/ 	.short	0x0380
        /*0082*/ 	.short	0x001c


	//----- nvinfo : EIATTR_SW_WAR
	.align		4
.L_52:
        /*0084*/ 	.byte	0x04, 0x36
        /*0086*/ 	.short	(.L_54 - .L_53)
.L_53:
        /*0088*/ 	.word	0x00000008
.L_54:


//--------------------- .nv.callgraph             --------------------------
	.section	.nv.callgraph,"",@"SHT_CUDA_CALLGRAPH"
	.align	4
	.sectionentsize	8
	.align		4
        /*0000*/ 	.word	0x00000000
	.align		4
        /*0004*/ 	.word	0xffffffff
	.align		4
        /*0008*/ 	.word	0x00000000
	.align		4
        /*000c*/ 	.word	0xfffffffe
	.align		4
        /*0010*/ 	.word	0x00000000
	.align		4
        /*0014*/ 	.word	0xfffffffd
	.align		4
        /*0018*/ 	.word	0x00000000
	.align		4
        /*001c*/ 	.word	0xfffffffc


//--------------------- .nv.constant3             --------------------------
	.section	.nv.constant3,"a",@progbits
	.align	4
.nv.constant3:
	.type		cachedTimeShiftsPerDM,@object
	.size		cachedTimeShiftsPerDM,(.L_0 - cachedTimeShiftsPerDM)
cachedTimeShiftsPerDM:
	.zero		16384
.L_0:


//--------------------- .text._Z20rotate_spectrum_smemP6float2S0_lflff --------------------------
	.section	.text._Z20rotate_spectrum_smemP6float2S0_lflff,"ax",@progbits
	.align	128
        .global         _Z20rotate_spectrum_smemP6float2S0_lflff
        .type           _Z20rotate_spectrum_smemP6float2S0_lflff,@function
        .size           _Z20rotate_spectrum_smemP6float2S0_lflff,(.L_x_7 - _Z20rotate_spectrum_smemP6float2S0_lflff)
        .other          _Z20rotate_spectrum_smemP6float2S0_lflff,@"STO_CUDA_ENTRY STV_DEFAULT"
_Z20rotate_spectrum_smemP6float2S0_lflff:
.text._Z20rotate_spectrum_smemP6float2S0_lflff:
[----:B------:R-:W-:Y:S01]  /*0000*/  LDC R1, c[0x0][0x37c] ;  /* 0x0000df00ff017b82 */ /* 0x000fe20000000800 */
[----:B------:R-:W0:Y:S07]  /*0010*/  S2R R5, SR_TID.X ;  /* 0x0000000000057919 */ /* 0x000e2e0000002100 */
[----:B------:R-:W1:Y:S01]  /*0020*/  S2UR UR6, SR_CTAID.Y ;  /* 0x00000000000679c3 */ /* 0x000e620000002600 */
[----:B------:R-:W2:Y:S01]  /*0030*/  LDCU.64 UR10, c[0x0][0x358] ;  /* 0x00006b00ff0a77ac */ /* 0x000ea20008000a00 */
[----:B------:R-:W-:Y:S06]  /*0040*/  BSSY.RECONVERGENT B0, `(.L_x_0) ;  /* 0x0000057000007945 */ /* 0x000fec0003800200 */
[----:B------:R-:W0:Y:S08]  /*0050*/  S2UR UR4, SR_CTAID.X ;  /* 0x00000000000479c3 */ /* 0x000e300000002500 */
[----:B------:R-:W0:Y:S08]  /*0060*/  LDC R2, c[0x0][0x360] ;  /* 0x0000d800ff027b82 */ /* 0x000e300000000800 */
[----:B------:R-:W3:Y:S01]  /*0070*/  LDC.64 R6, c[0x0][0x3a0] ;  /* 0x0000e800ff067b82 */ /* 0x000ee20000000a00 */
[----:B-1----:R-:W-:-:S07]  /*0080*/  USHF.L.U32 UR7, UR6, 0x4, URZ ;  /* 0x0000000406077899 */ /* 0x002fce00080006ff */
[----:B------:R-:W1:Y:S08]  /*0090*/  LDC.64 R10, c[0x0][0x390] ;  /* 0x0000e400ff0a7b82 */ /* 0x000e700000000a00 */
[----:B------:R-:W4:Y:S01]  /*00a0*/  S2UR UR5, SR_CgaCtaId ;  /* 0x00000000000579c3 */ /* 0x000f220000008800 */
[----:B0-----:R-:W-:Y:S01]  /*00b0*/  IMAD R2, R2, UR4, R5 ;  /* 0x0000000402027c24 */ /* 0x001fe2000f8e0205 */
[----:B------:R-:W-:-:S04]  /*00c0*/  UMOV UR4, 0x400 ;  /* 0x0000040000047882 */ /* 0x000fc80000000000 */
[----:B------:R-:W-:Y:S02]  /*00d0*/  SHF.R.S32.HI R3, RZ, 0x1f, R2 ;  /* 0x0000001fff037819 */ /* 0x000fe40000011402 */
[----:B---3--:R-:W-:-:S04]  /*00e0*/  ISETP.LE.U32.AND P0, PT, R6, UR7, PT ;  /* 0x0000000706007c0c */ /* 0x008fc8000bf03070 */
[----:B------:R-:W-:Y:S02]  /*00f0*/  ISETP.GE.AND.EX P0, PT, RZ, R7, PT, P0 ;  /* 0x00000007ff00720c */ /* 0x000fe40003f06300 */
[----:B-1----:R-:W-:-:S04]  /*0100*/  ISETP.LT.U32.AND P1, PT, R2, R10, PT ;  /* 0x0000000a0200720c */ /* 0x002fc80003f21070 */
[----:B------:R-:W-:Y:S01]  /*0110*/  ISETP.LT.AND.EX P0, PT, R3, R11, !P0, P1 ;  /* 0x0000000b0300720c */ /* 0x000fe20004701310 */
[----:B----4-:R-:W-:-:S06]  /*0120*/  ULEA UR4, UR5, UR4, 0x18 ;  /* 0x0000000405047291 */ /* 0x010fcc000f8ec0ff */
[----:B------:R-:W-:-:S06]  /*0130*/  LEA R0, R5, UR4, 0x3 ;  /* 0x0000000405007c11 */ /* 0x000fcc000f8e18ff */
[----:B--2---:R-:W-:Y:S05]  /*0140*/  @!P0 BRA `(.L_x_1) ;  /* 0x0000000400188947 */ /* 0x004fea0003800000 */
[----:B------:R-:W0:Y:S01]  /*0150*/  LDCU.64 UR4, c[0x0][0x380] ;  /* 0x00007000ff0477ac */ /* 0x000e220008000a00 */
[----:B------:R-:W-:Y:S01]  /*0160*/  IMAD.WIDE.U32 R6, R10, UR7, R2 ;  /* 0x000000070a067c25 */ /* 0x000fe2000f8e0002 */
[----:B------:R-:W-:-:S03]  /*0170*/  SHF.L.U32 R9, R11, 0x3, RZ ;  /* 0x000000030b097819 */ /* 0x000fc600000006ff */
[----:B------:R-:W-:Y:S02]  /*0180*/  IMAD R7, R11, UR7, R7 ;  /* 0x000000070b077c24 */ /* 0x000fe4000f8e0207 */
[----:B------:R-:W-:-:S05]  /*0190*/  IMAD.WIDE.U32 R4, R10, 0x8, RZ ;  /* 0x000000080a047825 */ /* 0x000fca00078e00ff */
[----:B------:R-:W-:Y:S02]  /*01a0*/  IADD3 R5, PT, PT, R5, R9, RZ ;  /* 0x0000000905057210 */ /* 0x000fe40007ffe0ff */
[----:B0-----:R-:W-:-:S04]  /*01b0*/  LEA R18, P1, R6, UR4, 0x3 ;  /* 0x0000000406127c11 */ /* 0x001fc8000f8218ff */
[----:B------:R-:W-:Y:S02]  /*01c0*/  LEA.HI.X R19, R6, UR5, R7, 0x3, P1 ;  /* 0x0000000506137c11 */ /* 0x000fe400088f1c07 */
[----:B------:R-:W-:-:S03]  /*01d0*/  IADD3 R8, P1, PT, R18, R4, RZ ;  /* 0x0000000412087210 */ /* 0x000fc60007f3e0ff */
[----:B------:R0:W2:Y:S01]  /*01e0*/  LDG.E.64 R6, desc[UR10][R18.64] ;  /* 0x0000000a12067981 */ /* 0x0000a2000c1e1b00 */
[----:B------:R-:W-:Y:S02]  /*01f0*/  IADD3.X R9, PT, PT, R5, R19, RZ, P1, !PT ;  /* 0x0000001305097210 */ /* 0x000fe40000ffe4ff */
[----:B------:R-:W-:-:S04]  /*0200*/  IADD3 R10, P1, PT, R8, R4, RZ ;  /* 0x00000004080a7210 */ /* 0x000fc80007f3e0ff */
[-C--:B------:R-:W-:Y:S02]  /*0210*/  IADD3.X R11, PT, PT, R9, R5.reuse, RZ, P1, !PT ;  /* 0x00000005090b7210 */ /* 0x080fe40000ffe4ff */
[-C--:B------:R-:W-:Y:S01]  /*0220*/  IADD3 R12, P1, PT, R10, R4.reuse, RZ ;  /* 0x000000040a0c7210 */ /* 0x080fe20007f3e0ff */
[----:B------:R-:W3:Y:S03]  /*0230*/  LDG.E.64 R8, desc[UR10][R8.64] ;  /* 0x0000000a08087981 */ /* 0x000ee6000c1e1b00 */
[----:B------:R-:W-:Y:S02]  /*0240*/  IADD3.X R13, PT, PT, R11, R5, RZ, P1, !PT ;  /* 0x000000050b0d7210 */ /* 0x000fe40000ffe4ff */
[----:B------:R-:W4:Y:S01]  /*0250*/  LDG.E.64 R10, desc[UR10][R10.64] ;  /* 0x0000000a0a0a7981 */ /* 0x000f22000c1e1b00 */
[----:B------:R-:W-:-:S04]  /*0260*/  IADD3 R14, P1, PT, R12, R4, RZ ;  /* 0x000000040c0e7210 */ /* 0x000fc80007f3e0ff */
[-C--:B------:R-:W-:Y:S02]  /*0270*/  IADD3.X R15, PT, PT, R13, R5.reuse, RZ, P1, !PT ;  /* 0x000000050d0f7210 */ /* 0x080fe40000ffe4ff */
[-C--:B------:R-:W-:Y:S01]  /*0280*/  IADD3 R20, P1, PT, R14, R4.reuse, RZ ;  /* 0x000000040e147210 */ /* 0x080fe20007f3e0ff */
[----:B------:R-:W5:Y:S03]  /*0290*/  LDG.E.64 R12, desc[UR10][R12.64] ;  /* 0x0000000a0c0c7981 */ /* 0x000f66000c1e1b00 */
[-C--:B------:R-:W-:Y:S02]  /*02a0*/  IADD3.X R21, PT, PT, R15, R5.reuse, RZ, P1, !PT ;  /* 0x000000050f157210 */ /* 0x080fe40000ffe4ff */
[-C--:B0-----:R-:W-:Y:S01]  /*02b0*/  IADD3 R18, P5, PT, R20, R4.reuse, RZ ;  /* 0x0000000414127210 */ /* 0x081fe20007fbe0ff */
[----:B------:R-:W5:Y:S03]  /*02c0*/  LDG.E.64 R14, desc[UR10][R14.64] ;  /* 0x0000000a0e0e7981 */ /* 0x000f66000c1e1b00 */
[----:B------:R-:W-:Y:S01]  /*02d0*/  IADD3.X R19, PT, PT, R21, R5, RZ, P5, !PT ;  /* 0x0000000515137210 */ /* 0x000fe20002ffe4ff */
[----:B------:R0:W5:Y:S02]  /*02e0*/  LDG.E.64 R16, desc[UR10][R20.64] ;  /* 0x0000000a14107981 */ /* 0x000164000c1e1b00 */
[----:B0-----:R-:W-:-:S04]  /*02f0*/  IADD3 R20, P6, PT, R18, R4, RZ ;  /* 0x0000000412147210 */ /* 0x001fc80007fde0ff */
[-C--:B------:R-:W-:Y:S02]  /*0300*/  IADD3 R22, P1, PT, R20, R4.reuse, RZ ;  /* 0x0000000414167210 */ /* 0x080fe40007f3e0ff */
[-C--:B------:R-:W-:Y:S02]  /*0310*/  IADD3.X R21, PT, PT, R19, R5.reuse, RZ, P6, !PT ;  /* 0x0000000513157210 */ /* 0x080fe400037fe4ff */
[-C--:B------:R-:W-:Y:S01]  /*0320*/  IADD3 R24, P2, PT, R22, R4.reuse, RZ ;  /* 0x0000000416187210 */ /* 0x080fe20007f5e0ff */
[----:B------:R-:W5:Y:S01]  /*0330*/  LDG.E.64 R18, desc[UR10][R18.64] ;  /* 0x0000000a12127981 */ /* 0x000f62000c1e1b00 */
[-C--:B------:R-:W-:Y:S02]  /*0340*/  IADD3.X R23, PT, PT, R21, R5.reuse, RZ, P1, !PT ;  /* 0x0000000515177210 */ /* 0x080fe40000ffe4ff */
[----:B------:R-:W-:Y:S01]  /*0350*/  IADD3 R26, P3, PT, R24, R4, RZ ;  /* 0x00000004181a7210 */ /* 0x000fe20007f7e0ff */
[----:B------:R-:W5:Y:S01]  /*0360*/  LDG.E.64 R20, desc[UR10][R20.64] ;  /* 0x0000000a14147981 */ /* 0x000f62000c1e1b00 */
[----:B------:R-:W-:-:S03]  /*0370*/  IADD3.X R25, PT, PT, R23, R5, RZ, P2, !PT ;  /* 0x0000000517197210 */ /* 0x000fc600017fe4ff */
[----:B------:R-:W5:Y:S01]  /*0380*/  LDG.E.64 R22, desc[UR10][R22.64] ;  /* 0x0000000a16167981 */ /* 0x000f62000c1e1b00 */
[----:B------:R-:W-:-:S03]  /*0390*/  IADD3.X R27, PT, PT, R25, R5, RZ, P3, !PT ;  /* 0x00000005191b7210 */ /* 0x000fc60001ffe4ff */
[----:B------:R-:W5:Y:S04]  /*03a0*/  LDG.E.64 R24, desc[UR10][R24.64] ;  /* 0x0000000a18187981 */ /* 0x000f68000c1e1b00 */
[----:B--2---:R0:W-:Y:S02]  /*03b0*/  STS.64 [R0], R6 ;  /* 0x0000000600007388 */ /* 0x0041e40000000a00 */
[-C--:B0-----:R-:W-:Y:S02]  /*03c0*/  IADD3 R6, P4, PT, R26, R4.reuse, RZ ;  /* 0x000000041a067210 */ /* 0x081fe40007f9e0ff */
[----:B---3--:R0:W-:Y:S02]  /*03d0*/  STS.64 [R0+0x400], R8 ;  /* 0x0004000800007388 */ /* 0x0081e40000000a00 */
[----:B------:R-:W-:-:S02]  /*03e0*/  IADD3 R28, P5, PT, R6, R4, RZ ;  /* 0x00000004061c7210 */ /* 0x000fc40007fbe0ff */
[-C--:B------:R-:W-:Y:S01]  /*03f0*/  IADD3.X R7, PT, PT, R27, R5.reuse, RZ, P4, !PT ;  /* 0x000000051b077210 */ /* 0x080fe200027fe4ff */
[----:B----4-:R1:W-:Y:S03]  /*0400*/  STS.64 [R0+0x800], R10 ;  /* 0x0008000a00007388 */ /* 0x0103e60000000a00 */
[----:B------:R-:W-:Y:S01]  /*0410*/  IADD3.X R29, PT, PT, R7, R5, RZ, P5, !PT ;  /* 0x00000005071d7210 */ /* 0x000fe20002ffe4ff */
[----:B------:R-:W2:Y:S01]  /*0420*/  LDG.E.64 R26, desc[UR10][R26.64] ;  /* 0x0000000a1a1a7981 */ /* 0x000ea2000c1e1b00 */
[----:B0-----:R-:W-:-:S03]  /*0430*/  IADD3 R8, P6, PT, R28, R4, RZ ;  /* 0x000000041c087210 */ /* 0x001fc60007fde0ff */
[----:B------:R-:W3:Y:S01]  /*0440*/  LDG.E.64 R6, desc[UR10][R6.64] ;  /* 0x0000000a06067981 */ /* 0x000ee2000c1e1b00 */
[-C--:B------:R-:W-:Y:S02]  /*0450*/  IADD3.X R9, PT, PT, R29, R5.reuse, RZ, P6, !PT ;  /* 0x000000051d097210 */ /* 0x080fe400037fe4ff */
[-C--:B-1----:R-:W-:Y:S01]  /*0460*/  IADD3 R10, P1, PT, R8, R4.reuse, RZ ;  /* 0x00000004080a7210 */ /* 0x082fe20007f3e0ff */
[----:B------:R-:W4:Y:S03]  /*0470*/  LDG.E.64 R28, desc[UR10][R28.64] ;  /* 0x0000000a1c1c7981 */ /* 0x000f26000c1e1b00 */
[----:B------:R-:W-:Y:S02]  /*0480*/  IADD3 R4, P2, PT, R10, R4, RZ ;  /* 0x000000040a047210 */ /* 0x000fe40007f5e0ff */
[-C--:B------:R-:W-:Y:S02]  /*0490*/  IADD3.X R11, PT, PT, R9, R5.reuse, RZ, P1, !PT ;  /* 0x00000005090b7210 */ /* 0x080fe40000ffe4ff */
[----:B------:R-:W4:Y:S02]  /*04a0*/  LDG.E.64 R8, desc[UR10][R8.64] ;  /* 0x0000000a08087981 */ /* 0x000f24000c1e1b00 */
[----:B------:R-:W-:-:S02]  /*04b0*/  IADD3.X R5, PT, PT, R11, R5, RZ, P2, !PT ;  /* 0x000000050b057210 */ /* 0x000fc400017fe4ff */
[----:B------:R-:W4:Y:S04]  /*04c0*/  LDG.E.64 R10, desc[UR10][R10.64] ;  /* 0x0000000a0a0a7981 */ /* 0x000f28000c1e1b00 */
[----:B------:R-:W4:Y:S04]  /*04d0*/  LDG.E.64 R4, desc[UR10][R4.64] ;  /* 0x0000000a04047981 */ /* 0x000f28000c1e1b00 */
[----:B-----5:R0:W-:Y:S04]  /*04e0*/  STS.64 [R0+0xc00], R12 ;  /* 0x000c000c00007388 */ /* 0x0201e80000000a00 */
[----:B------:R0:W-:Y:S04]  /*04f0*/  STS.64 [R0+0x1000], R14 ;  /* 0x0010000e00007388 */ /* 0x0001e80000000a00 */
[----:B------:R0:W-:Y:S04]  /*0500*/  STS.64 [R0+0x1400], R16 ;  /* 0x0014001000007388 */ /* 0x0001e80000000a00 */
[----:B------:R0:W-:Y:S04]  /*0510*/  STS.64 [R0+0x1800], R18 ;  /* 0x0018001200007388 */ /* 0x0001e80000000a00 */
[----:B------:R0:W-:Y:S04]  /*0520*/  STS.64 [R0+0x1c00], R20 ;  /* 0x001c001400007388 */ /* 0x0001e80000000a00 */
[----:B------:R0:W-:Y:S04]  /*0530*/  STS.64 [R0+0x2000], R22 ;  /* 0x0020001600007388 */ /* 0x0001e80000000a00 */
[----:B------:R0:W-:Y:S04]  /*0540*/  STS.64 [R0+0x2400], R24 ;  /* 0x0024001800007388 */ /* 0x0001e80000000a00 */
[----:B--2---:R0:W-:Y:S04]  /*0550*/  STS.64 [R0+0x2800], R26 ;  /* 0x0028001a00007388 */ /* 0x0041e80000000a00 */
[----:B---3--:R0:W-:Y:S04]  /*0560*/  STS.64 [R0+0x2c00], R6 ;  /* 0x002c000600007388 */ /* 0x0081e80000000a00 */
[----:B----4-:R0:W-:Y:S04]  /*0570*/  STS.64 [R0+0x3000], R28 ;  /* 0x0030001c00007388 */ /* 0x0101e80000000a00 */
[----:B------:R0:W-:Y:S04]  /*0580*/  STS.64 [R0+0x3400], R8 ;  /* 0x0034000800007388 */ /* 0x0001e80000000a00 */
[----:B------:R0:W-:Y:S04]  /*0590*/  STS.64 [R0+0x3800], R10 ;  /* 0x0038000a00007388 */ /* 0x0001e80000000a00 */
[----:B------:R0:W-:Y:S02]  /*05a0*/  STS.64 [R0+0x3c00], R4 ;  /* 0x003c000400007388 */ /* 0x0001e40000000a00 */
.L_x_1:
[----:B------:R-:W-:Y:S05]  /*05b0*/  BSYNC.RECONVERGENT B0 ;  /* 0x0000000000007941 */ /* 0x000fea0003800200 */
.L_x_0:
[----:B------:R-:W1:Y:S01]  /*05c0*/  LDCU UR4, c[0x0][0x398] ;  /* 0x00007300ff0477ac */ /* 0x000e620008000800 */
[----:B0-----:R-:W-:Y:S01]  /*05d0*/  I2F.F64 R8, R2 ;  /* 0x0000000200087312 */ /* 0x001fe20000201c00 */
[----:B------:R0:W-:Y:S01]  /*05e0*/  STS.64 [R0+0x4000], RZ ;  /* 0x004000ff00007388 */ /* 0x0001e20000000a00 */
[----:B------:R-:W2:Y:S01]  /*05f0*/  LDC.64 R4, c[0x0][0x3a8] ;  /* 0x0000ea00ff047b82 */ /* 0x000ea20000000a00 */
[----:B------:R-:W-:Y:S02]  /*0600*/  UMOV UR5, 0x401921fb ;  /* 0x401921fb00057882 */ /* 0x000fe40000000000 */
[----:B------:R0:W-:Y:S04]  /*0610*/  STS.64 [R0+0x4400], RZ ;  /* 0x004400ff00007388 */ /* 0x0001e80000000a00 */
[----:B------:R0:W-:Y:S04]  /*0620*/  STS.64 [R0+0x4800], RZ ;  /* 0x004800ff00007388 */ /* 0x0001e80000000a00 */
[----:B------:R0:W-:Y:S01]  /*0630*/  STS.64 [R0+0x4c00], RZ ;  /* 0x004c00ff00007388 */ /* 0x0001e20000000a00 */
[----:B-1----:R-:W1:Y:S01]  /*0640*/  F2F.F64.F32 R6, UR4 ;  /* 0x0000000400067d10 */ /* 0x002e620008201800 */
[----:B------:R-:W-:-:S02]  /*0650*/  UMOV UR4, 0x54442d18 ;  /* 0x54442d1800047882 */ /* 0x000fc40000000000 */
[----:B------:R0:W-:Y:S04]  /*0660*/  STS.64 [R0+0x5000], RZ ;  /* 0x005000ff00007388 */ /* 0x0001e80000000a00 */
[----:B------:R0:W-:Y:S04]  /*0670*/  STS.64 [R0+0x5400], RZ ;  /* 0x005400ff00007388 */ /* 0x0001e80000000a00 */
[----:B------:R0:W-:Y:S04]  /*0680*/  STS.64 [R0+0x5800], RZ ;  /* 0x005800ff00007388 */ /* 0x0001e80000000a00 */
[----:B------:R0:W-:Y:S01]  /*0690*/  STS.64 [R0+0x5c00], RZ ;  /* 0x005c00ff00007388 */ /* 0x0001e20000000a00 */
[----:B-1----:R-:W-:Y:S01]  /*06a0*/  DMUL R6, R6, UR4 ;  /* 0x0000000406067c28 */ /* 0x002fe20008000000 */
[----:B------:R-:W-:-:S02]  /*06b0*/  UMOV UR4, 0x8 ;  /* 0x0000000800047882 */ /* 0x000fc40000000000 */
[----:B------:R0:W-:Y:S01]  /*06c0*/  STS.64 [R0+0x6000], RZ ;  /* 0x006000ff00007388 */ /* 0x0001e20000000a00 */
[----:B------:R-:W-:-:S03]  /*06d0*/  ULEA UR4, UR6, UR4, 0x6 ;  /* 0x0000000406047291 */ /* 0x000fc6000f8e30ff */
[----:B------:R0:W-:Y:S01]  /*06e0*/  STS.64 [R0+0x6400], RZ ;  /* 0x006400ff00007388 */ /* 0x0001e20000000a00 */
[----:B------:R-:W-:Y:S01]  /*06f0*/  DMUL R10, R6, R8 ;  /* 0x00000008060a7228 */ /* 0x000fe20000000000 */
[----:B------:R-:W-:Y:S02]  /*0700*/  HFMA2 R7, -RZ, RZ, 0, 0 ;  /* 0x00000000ff077431 */ /* 0x000fe400000001ff */
[----:B------:R0:W-:Y:S01]  /*0710*/  STS.64 [R0+0x6800], RZ ;  /* 0x006800ff00007388 */ /* 0x0001e20000000a00 */
[----:B------:R-:W-:Y:S02]  /*0720*/  IADD3 R8, PT, PT, R0, 0x4000, RZ ;  /* 0x0000400000087810 */ /* 0x000fe40007ffe0ff */
[----:B------:R0:W1:Y:S01]  /*0730*/  F2F.F32.F64 R6, R10 ;  /* 0x0000000a00067310 */ /* 0x0000620000301000 */
[----:B------:R0:W-:Y:S04]  /*0740*/  STS.64 [R0+0x6c00], RZ ;  /* 0x006c00ff00007388 */ /* 0x0001e80000000a00 */
[----:B------:R0:W-:Y:S04]  /*0750*/  STS.64 [R0+0x7000], RZ ;  /* 0x007000ff00007388 */ /* 0x0001e80000000a00 */
[----:B------:R0:W-:Y:S04]  /*0760*/  STS.64 [R0+0x7400], RZ ;  /* 0x007400ff00007388 */ /* 0x0001e80000000a00 */
[----:B------:R0:W-:Y:S04]  /*0770*/  STS.64 [R0+0x7800], RZ ;  /* 0x007800ff00007388 */ /* 0x0001e80000000a00 */
[----:B------:R0:W-:Y:S01]  /*0780*/  STS.64 [R0+0x7c00], RZ ;  /* 0x007c00ff00007388 */ /* 0x0001e20000000a00 */
[----:B-12---:R-:W-:Y:S06]  /*0790*/  BAR.SYNC.DEFER_BLOCKING 0x0 ;  /* 0x0000000000007b1d */ /* 0x006fec0000010000 */
.L_x_4:
[----:B------:R-:W-:Y:S01]  /*07a0*/  I2FP.F32.U32 R9, R7 ;  /* 0x0000000700097245 */ /* 0x000fe20000201000 */
[----:B------:R-:W-:Y:S04]  /*07b0*/  BSSY.RECONVERGENT B0, `(.L_x_2) ;  /* 0x000011c000007945 */ /* 0x000fe80003800200 */
[----:B------:R-:W-:Y:S01]  /*07c0*/  FFMA R9, R9, R5, R4 ;  /* 0x0000000509097223 */ /* 0x000fe20000000004 */
[----:B-1----:R-:W-:Y:S06]  /*07d0*/  @!P0 BRA `(.L_x_3) ;  /* 0x0000001000648947 */ /* 0x002fec0003800000 */
[----:B------:R-:W1:Y:S01]  /*07e0*/  LDCU.64 UR8, c[0x3][UR4+-0x8] ;  /* 0x00ffff00040877ac */ /* 0x000e620008000a00 */
[----:B0-----:R-:W0:Y:S01]  /*07f0*/  LDS.64 R10, [R0] ;  /* 0x00000000000a7984 */ /* 0x001e220000000a00 */
[----:B-1----:R-:W-:-:S04]  /*0800*/  FMUL R12, R6, UR8 ;  /* 0x00000008060c7c20 */ /* 0x002fc80008400000 */
[----:B------:R-:W-:-:S04]  /*0810*/  FMUL R12, R9, R12 ;  /* 0x0000000c090c7220 */ /* 0x000fc80000400000 */
[----:B------:R-:W-:-:S04]  /*0820*/  FMUL.RZ R18, R12, 0.15915493667125701904 ;  /* 0x3e22f9830c127820 */ /* 0x000fc8000040c000 */
[----:B------:R-:W0:Y:S08]  /*0830*/  MUFU.SIN R12, R18 ;  /* 0x00000012000c7308 */ /* 0x000e300000000400 */
[----:B------:R1:W2:Y:S01]  /*0840*/  MUFU.COS R13, R18 ;  /* 0x00000012000d7308 */ /* 0x0002a20000000000 */
[----:B0-----:R-:W-:Y:S01]  /*0850*/  FMUL R15, R11, R12 ;  /* 0x0000000c0b0f7220 */ /* 0x001fe20000400000 */
[----:B-1----:R-:W-:Y:S01]  /*0860*/  FMUL R18, R6, UR9 ;  /* 0x0000000906127c20 */ /* 0x002fe20008400000 */
[----:B------:R-:W0:Y:S03]  /*0870*/  LDCU.64 UR8, c[0x3][UR4] ;  /* 0x00c00000040877ac */ /* 0x000e260008000a00 */
[----:B------:R-:W-:Y:S01]  /*0880*/  FMUL R18, R9, R18 ;  /* 0x0000001209127220 */ /* 0x000fe20000400000 */
[-C--:B--2---:R-:W-:Y:S01]  /*0890*/  FMUL R17, R11, R13.reuse ;  /* 0x0000000d0b117220 */ /* 0x084fe20000400000 */
[----:B------:R-:W-:-:S02]  /*08a0*/  FFMA R15, R10, R13, -R15 ;  /* 0x0000000d0a0f7223 */ /* 0x000fc4000000080f */
[----:B------:R-:W-:Y:S01]  /*08b0*/  FMUL.RZ R19, R18, 0.15915493667125701904 ;  /* 0x3e22f98312137820 */ /* 0x000fe2000040c000 */
[C---:B------:R-:W-:Y:S01]  /*08c0*/  FFMA R12, R10.reuse, R12, R17 ;  /* 0x0000000c0a0c7223 */ /* 0x040fe20000000011 */
[----:B------:R-:W-:Y:S01]  /*08d0*/  FADD R14, R10, R15 ;  /* 0x0000000f0a0e7221 */ /* 0x000fe20000000000 */
[----:B------:R-:W-:Y:S01]  /*08e0*/  LEA R10, R7, R8, 0xa ;  /* 0x00000008070a7211 */ /* 0x000fe200078e50ff */
[----:B------:R-:W-:Y:S01]  /*08f0*/  MUFU.COS R18, R19 ;  /* 0x0000001300127308 */ /* 0x000fe20000000000 */
[----:B------:R-:W-:-:S05]  /*0900*/  FADD R15, R11, R12 ;  /* 0x0000000c0b0f7221 */ /* 0x000fca0000000000 */
[----:B------:R-:W-:Y:S02]  /*0910*/  STS.64 [R0], R14 ;  /* 0x0000000e00007388 */ /* 0x000fe40000000a00 */
[----:B------:R-:W1:Y:S02]  /*0920*/  MUFU.SIN R11, R19 ;  /* 0x00000013000b7308 */ /* 0x000e640000000400 */
[----:B------:R-:W2:Y:S02]  /*0930*/  LDS.64 R12, [R10] ;  /* 0x000000000a0c7984 */ /* 0x000ea40000000a00 */
[----:B--2---:R-:W-:Y:S01]  /*0940*/  FADD R16, R14, R12 ;  /* 0x0000000c0e107221 */ /* 0x004fe20000000000 */
[----:B------:R-:W-:-:S05]  /*0950*/  FADD R17, R15, R13 ;  /* 0x0000000d0f117221 */ /* 0x000fca0000000000 */
[----:B------:R-:W-:Y:S04]  /*0960*/  STS.64 [R10], R16 ;  /* 0x000000100a007388 */ /* 0x000fe80000000a00 */
[----:B------:R-:W1:Y:S02]  /*0970*/  LDS.64 R12, [R0+0x400] ;  /* 0x00040000000c7984 */ /* 0x000e640000000a00 */
[C---:B-1----:R-:W-:Y:S01]  /*0980*/  FMUL R15, R13.reuse, R11 ;  /* 0x0000000b0d0f7220 */ /* 0x042fe20000400000 */
[----:B------:R-:W-:-:S03]  /*0990*/  FMUL R14, R13, R18 ;  /* 0x000000120d0e7220 */ /* 0x000fc60000400000 */
[C---:B------:R-:W-:Y:S01]  /*09a0*/  FFMA R15, R12.reuse, R18, -R15 ;  /* 0x000000120c0f7223 */ /* 0x040fe2000000080f */
[----:B------:R-:W-:-:S03]  /*09b0*/  FFMA R18, R12, R11, R14 ;  /* 0x0000000b0c127223 */ /* 0x000fc6000000000e */
[----:B------:R-:W-:Y:S01]  /*09c0*/  FADD R14, R12, R15 ;  /* 0x0000000f0c0e7221 */ /* 0x000fe20000000000 */
[----:B------:R-:W-:Y:S01]  /*09d0*/  FADD R15, R13, R18 ;  /* 0x000000120d0f7221 */ /* 0x000fe20000000000 */
[----:B0-----:R-:W-:-:S04]  /*09e0*/  FMUL R18, R6, UR8 ;  /* 0x0000000806127c20 */ /* 0x001fc80008400000 */
[----:B------:R-:W-:Y:S01]  /*09f0*/  STS.64 [R0+0x400], R14 ;  /* 0x0004000e00007388 */ /* 0x000fe20000000a00 */
[----:B------:R-:W-:-:S03]  /*0a00*/  FMUL R18, R9, R18 ;  /* 0x0000001209127220 */ /* 0x000fc60000400000 */
[----:B------:R-:W0:Y:S01]  /*0a10*/  LDS.64 R12, [R10] ;  /* 0x000000000a0c7984 */ /* 0x000e220000000a00 */
[----:B------:R-:W-:-:S04]  /*0a20*/  FMUL.RZ R19, R18, 0.15915493667125701904 ;  /* 0x3e22f98312137820 */ /* 0x000fc8000040c000 */
[----:B------:R-:W1:Y:S01]  /*0a30*/  MUFU.SIN R11, R19 ;  /* 0x00000013000b7308 */ /* 0x000e620000000400 */
[----:B0-----:R-:W-:Y:S01]  /*0a40*/  FADD R16, R14, R12 ;  /* 0x0000000c0e107221 */ /* 0x001fe20000000000 */
[----:B------:R-:W-:-:S06]  /*0a50*/  FADD R17, R15, R13 ;  /* 0x0000000d0f117221 */ /* 0x000fcc0000000000 */
[----:B------:R-:W0:Y:S01]  /*0a60*/  MUFU.COS R14, R19 ;  /* 0x00000013000e7308 */ /* 0x000e220000000000 */
[----:B------:R-:W-:Y:S04]  /*0a70*/  STS.64 [R10], R16 ;  /* 0x000000100a007388 */ /* 0x000fe80000000a00 */
[----:B------:R-:W1:Y:S02]  /*0a80*/  LDS.64 R12, [R0+0x800] ;  /* 0x00080000000c7984 */ /* 0x000e640000000a00 */
[C---:B-1----:R-:W-:Y:S01]  /*0a90*/  FMUL R15, R13.reuse, R11 ;  /* 0x0000000b0d0f7220 */ /* 0x042fe20000400000 */
[----:B0-----:R-:W-:-:S03]  /*0aa0*/  FMUL R18, R13, R14 ;  /* 0x0000000e0d127220 */ /* 0x001fc60000400000 */
[C---:B------:R-:W-:Y:S01]  /*0ab0*/  FFMA R15, R12.reuse, R14, -R15 ;  /* 0x0000000e0c0f7223 */ /* 0x040fe2000000080f */
[----:B------:R-:W-:-:S03]  /*0ac0*/  FFMA R18, R12, R11, R18 ;  /* 0x0000000b0c127223 */ /* 0x000fc60000000012 */
[----:B------:R-:W-:Y:S01]  /*0ad0*/  FADD R14, R12, R15 ;  /* 0x0000000f0c0e7221 */ /* 0x000fe20000000000 */
[----:B------:R-:W-:Y:S01]  /*0ae0*/  FADD R15, R13, R18 ;  /* 0x000000120d0f7221 */ /* 0x000fe20000000000 */
[----:B------:R-:W-:Y:S01]  /*0af0*/  FMUL R18, R6, UR9 ;  /* 0x0000000906127c20 */ /* 0x000fe20008400000 */
[----:B------:R-:W0:Y:S03]  /*0b00*/  LDCU.64 UR8, c[0x3][UR4+0x8] ;  /* 0x00c00100040877ac */ /* 0x000e260008000a00 */
[----:B------:R-:W-:Y:S01]  /*0b10*/  STS.64 [R0+0x800], R14 ;  /* 0x0008000e00007388 */ /* 0x000fe20000000a00 */
[----:B------:R-:W-:-:S03]  /*0b20*/  FMUL R18, R9, R18 ;  /* 0x0000001209127220 */ /* 0x000fc60000400000 */
[----:B------:R-:W1:Y:S01]  /*0b30*/  LDS.64 R12, [R10] ;  /* 0x000000000a0c7984 */ /* 0x000e620000000a00 */
[----:B------:R-:W-:-:S04]  /*0b40*/  FMUL.RZ R19, R18, 0.15915493667125701904 ;  /* 0x3e22f98312137820 */ /* 0x000fc8000040c000 */
[----:B------:R-:W2:Y:S08]  /*0b50*/  MUFU.SIN R11, R19 ;  /* 0x00000013000b7308 */ /* 0x000eb00000000400 */
[----:B------:R-:W3:Y:S01]  /*0b60*/  MUFU.COS R18, R19 ;  /* 0x0000001300127308 */ /* 0x000ee20000000000 */
[----:B-1----:R-:W-:Y:S01]  /*0b70*/  FADD R16, R14, R12 ;  /* 0x0000000c0e107221 */ /* 0x002fe20000000000 */
[----:B------:R-:W-:-:S05]  /*0b80*/  FADD R17, R15, R13 ;  /* 0x0000000d0f117221 */ /* 0x000fca0000000000 */
[----:B------:R-:W-:Y:S04]  /*0b90*/  STS.64 [R10], R16 ;  /* 0x000000100a007388 */ /* 0x000fe80000000a00 */
[----:B------:R-:W2:Y:S02]  /*0ba0*/  LDS.64 R12, [R0+0xc00] ;  /* 0x000c0000000c7984 */ /* 0x000ea40000000a00 */
[C---:B--2---:R-:W-:Y:S01]  /*0bb0*/  FMUL R15, R13.reuse, R11 ;  /* 0x0000000b0d0f7220 */ /* 0x044fe20000400000 */
[----:B---3--:R-:W-:-:S03]  /*0bc0*/  FMUL R14, R13, R18 ;  /* 0x000000120d0e7220 */ /* 0x008fc60000400000 */
        /* <DEDUP_REMOVED lines=149> */
[----:B------:R-:W1:Y:S08]  /*1520*/  MUFU.SIN R11, R20 ;  /* 0x00000014000b7308 */ /* 0x000e700000000400 */
[----:B------:R-:W2:Y:S01]  /*1530*/  MUFU.COS R14, R20 ;  /* 0x00000014000e7308 */ /* 0x000ea20000000000 */
[----:B0-----:R-:W-:Y:S01]  /*1540*/  FADD R18, R16, R12 ;  /* 0x0000000c10127221 */ /* 0x001fe20000000000 */
[----:B------:R-:W-:-:S05]  /*1550*/  FADD R19, R17, R13 ;  /* 0x0000000d11137221 */ /* 0x000fca0000000000 */
[----:B------:R0:W-:Y:S04]  /*1560*/  STS.64 [R10], R18 ;  /* 0x000000120a007388 */ /* 0x0001e80000000a00 */
[----:B------:R-:W1:Y:S01]  /*1570*/  LDS.64 R12, [R0+0x3000] ;  /* 0x00300000000c7984 */ /* 0x000e620000000a00 */
[----:B0-----:R-:W-:Y:S01]  /*1580*/  FMUL R18, R6, UR9 ;  /* 0x0000000906127c20 */ /* 0x001fe20008400000 */
[----:B------:R-:W0:Y:S03]  /*1590*/  LDCU.64 UR8, c[0x3][UR4+0x30] ;  /* 0x00c00600040877ac */ /* 0x000e260008000a00 */
[----:B------:R-:W-:-:S04]  /*15a0*/  FMUL R18, R9, R18 ;  /* 0x0000001209127220 */ /* 0x000fc80000400000 */
[----:B------:R-:W-:-:S04]  /*15b0*/  FMUL.RZ R19, R18, 0.15915493667125701904 ;  /* 0x3e22f98312137820 */ /* 0x000fc8000040c000 */
[----:B------:R-:W-:Y:S01]  /*15c0*/  MUFU.COS R18, R19 ;  /* 0x0000001300127308 */ /* 0x000fe20000000000 */
[C---:B-1----:R-:W-:Y:S01]  /*15d0*/  FMUL R15, R13.reuse, R11 ;  /* 0x0000000b0d0f7220 */ /* 0x042fe20000400000 */
[----:B--2---:R-:W-:-:S03]  /*15e0*/  FMUL R16, R13, R14 ;  /* 0x0000000e0d107220 */ /* 0x004fc60000400000 */
[C---:B------:R-:W-:Y:S01]  /*15f0*/  FFMA R15, R12.reuse, R14, -R15 ;  /* 0x0000000e0c0f7223 */ /* 0x040fe2000000080f */
[C---:B------:R-:W-:Y:S02]  /*1600*/  FFMA R16, R12.reuse, R11, R16 ;  /* 0x0000000b0c107223 */ /* 0x040fe40000000010 */
[----:B------:R-:W1:Y:S01]  /*1610*/  MUFU.SIN R11, R19 ;  /* 0x00000013000b7308 */ /* 0x000e620000000400 */
[----:B------:R-:W-:Y:S01]  /*1620*/  FADD R14, R12, R15 ;  /* 0x0000000f0c0e7221 */ /* 0x000fe20000000000 */
[----:B------:R-:W-:-:S05]  /*1630*/  FADD R15, R13, R16 ;  /* 0x000000100d0f7221 */ /* 0x000fca0000000000 */
[----:B------:R-:W-:Y:S04]  /*1640*/  STS.64 [R0+0x3000], R14 ;  /* 0x0030000e00007388 */ /* 0x000fe80000000a00 */
        /* <DEDUP_REMOVED lines=28> */
[----:B------:R-:W-:-:S04]  /*1810*/  FMUL R18, R6, UR9 ;  /* 0x0000000906127c20 */ /* 0x000fc80008400000 */
        /* <DEDUP_REMOVED lines=8> */
[----:B------:R-:W-:Y:S04]  /*18a0*/  STS.64 [R10], R16 ;  /* 0x000000100a007388 */ /* 0x000fe80000000a00 */
[----:B------:R-:W1:Y:S02]  /*18b0*/  LDS.64 R12, [R0+0x3c00] ;  /* 0x003c0000000c7984 */ /* 0x000e640000000a00 */
[C---:B-1----:R-:W-:Y:S01]  /*18c0*/  FMUL R15, R13.reuse, R9 ;  /* 0x000000090d0f7220 */ /* 0x042fe20000400000 */
[----:B--2---:R-:W-:-:S03]  /*18d0*/  FMUL R14, R13, R11 ;  /* 0x0000000b0d0e7220 */ /* 0x004fc60000400000 */
[C---:B------:R-:W-:Y:S01]  /*18e0*/  FFMA R15, R12.reuse, R11, -R15 ;  /* 0x0000000b0c0f7223 */ /* 0x040fe2000000080f */
[----:B------:R-:W-:-:S03]  /*18f0*/  FFMA R14, R12, R9, R14 ;  /* 0x000000090c0e7223 */ /* 0x000fc6000000000e */
[----:B------:R-:W-:Y:S01]  /*1900*/  FADD R12, R12, R15 ;  /* 0x0000000f0c0c7221 */ /* 0x000fe20000000000 */
[----:B------:R-:W-:-:S05]  /*1910*/  FADD R13, R13, R14 ;  /* 0x0000000e0d0d7221 */ /* 0x000fca0000000000 */
[----:B------:R-:W-:Y:S04]  /*1920*/  STS.64 [R0+0x3c00], R12 ;  /* 0x003c000c00007388 */ /* 0x000fe80000000a00 */
[----:B------:R-:W0:Y:S02]  /*1930*/  LDS.64 R14, [R10] ;  /* 0x000000000a0e7984 */ /* 0x000e240000000a00 */
[----:B0-----:R-:W-:Y:S01]  /*1940*/  FADD R14, R12, R14 ;  /* 0x0000000e0c0e7221 */ /* 0x001fe20000000000 */
[----:B------:R-:W-:-:S05]  /*1950*/  FADD R15, R13, R15 ;  /* 0x0000000f0d0f7221 */ /* 0x000fca0000000000 */
[----:B------:R1:W-:Y:S02]  /*1960*/  STS.64 [R10], R14 ;  /* 0x0000000e0a007388 */ /* 0x0003e40000000a00 */
.L_x_3:
[----:B------:R-:W-:Y:S05]  /*1970*/  BSYNC.RECONVERGENT B0 ;  /* 0x0000000000007941 */ /* 0x000fea0003800200 */
.L_x_2:
[----:B------:R-:W-:-:S04]  /*1980*/  IADD3 R7, PT, PT, R7, 0x1, RZ ;  /* 0x0000000107077810 */ /* 0x000fc80007ffe0ff */
[----:B------:R-:W-:-:S13]  /*1990*/  ISETP.NE.AND P1, PT, R7, 0x10, PT ;  /* 0x000000100700780c */ /* 0x000fda0003f25270 */
[----:B------:R-:W-:Y:S05]  /*19a0*/  @P1 BRA `(.L_x_4) ;  /* 0xffffffec007c1947 */ /* 0x000fea000383ffff */
[----:B------:R-:W-:Y:S06]  /*19b0*/  BAR.SYNC.DEFER_BLOCKING 0x0 ;  /* 0x0000000000007b1d */ /* 0x000fec0000010000 */
[----:B------:R-:W-:Y:S05]  /*19c0*/  @!P0 EXIT ;  /* 0x000000000000894d */ /* 0x000fea0003800000 */
[----:B------:R-:W2:Y:S01]  /*19d0*/  LDS.64 R18, [R0+0x4000] ;  /* 0x0040000000127984 */ /* 0x000ea20000000a00 */
[----:B------:R-:W3:Y:S01]  /*19e0*/  LDC.64 R20, c[0x0][0x390] ;  /* 0x0000e400ff147b82 */ /* 0x000ee20000000a00 */
[----:B------:R-:W4:Y:S02]  /*19f0*/  LDCU.64 UR4, c[0x0][0x388] ;  /* 0x00007100ff0477ac */ /* 0x000f240008000a00 */
[----:B------:R-:W5:Y:S04]  /*1a00*/  LDS.64 R24, [R0+0x4400] ;  /* 0x0044000000187984 */ /* 0x000f680000000a00 */
[----:B------:R-:W5:Y:S04]  /*1a10*/  LDS.64 R26, [R0+0x4800] ;  /* 0x00480000001a7984 */ /* 0x000f680000000a00 */
[----:B------:R-:W5:Y:S04]  /*1a20*/  LDS.64 R12, [R0+0x4c00] ;  /* 0x004c0000000c7984 */ /* 0x000f680000000a00 */
[----:B-1----:R-:W1:Y:S04]  /*1a30*/  LDS.64 R14, [R0+0x5000] ;  /* 0x00500000000e7984 */ /* 0x002e680000000a00 */
[----:B------:R-:W1:Y:S04]  /*1a40*/  LDS.64 R16, [R0+0x5400] ;  /* 0x0054000000107984 */ /* 0x000e680000000a00 */
[----:B------:R-:W1:Y:S01]  /*1a50*/  LDS.64 R6, [R0+0x5800] ;  /* 0x0058000000067984 */ /* 0x000e620000000a00 */
[C---:B---3--:R-:W-:Y:S01]  /*1a60*/  IMAD.WIDE.U32 R4, R20.reuse, UR7, R2 ;  /* 0x0000000714047c25 */ /* 0x048fe2000f8e0002 */
[----:B------:R-:W-:-:S03]  /*1a70*/  SHF.L.U32 R23, R20, 0x3, RZ ;  /* 0x0000000314177819 */ /* 0x000fc600000006ff */
[----:B------:R-:W-:Y:S01]  /*1a80*/  IMAD R3, R21, UR7, R5 ;  /* 0x0000000715037c24 */ /* 0x000fe2000f8e0205 */
[----:B----4-:R-:W-:Y:S02]  /*1a90*/  LEA R2, P0, R4, UR4, 0x3 ;  /* 0x0000000404027c11 */ /* 0x010fe4000f8018ff */
[----:B------:R-:W-:Y:S02]  /*1aa0*/  SHF.L.U64.HI R21, R20, 0x3, R21 ;  /* 0x0000000314157819 */ /* 0x000fe40000010215 */
[----:B------:R-:W-:Y:S02]  /*1ab0*/  LEA.HI.X R3, R4, UR5, R3, 0x3, P0 ;  /* 0x0000000504037c11 */ /* 0x000fe400080f1c03 */
[----:B------:R-:W-:-:S04]  /*1ac0*/  IADD3 R4, P0, PT, R23, R2, RZ ;  /* 0x0000000217047210 */ /* 0x000fc80007f1e0ff */
[----:B------:R-:W-:Y:S01]  /*1ad0*/  IADD3.X R5, PT, PT, R21, R3, RZ, P0, !PT ;  /* 0x0000000315057210 */ /* 0x000fe200007fe4ff */
[----:B--2---:R2:W-:Y:S01]  /*1ae0*/  STG.E.64 desc[UR10][R2.64], R18 ;  /* 0x0000001202007986 */ /* 0x0045e2000c101b0a */
[----:B------:R-:W-:-:S03]  /*1af0*/  IADD3 R8, P0, PT, R4, R23, RZ ;  /* 0x0000001704087210 */ /* 0x000fc60007f1e0ff */
[----:B------:R-:W3:Y:S01]  /*1b00*/  LDS.64 R2, [R0+0x5c00] ;  /* 0x005c000000027984 */ /* 0x000ee20000000a00 */
[----:B------:R-:W-:Y:S02]  /*1b10*/  IADD3.X R9, PT, PT, R5, R21, RZ, P0, !PT ;  /* 0x0000001505097210 */ /* 0x000fe400007fe4ff */
[----:B0-----:R-:W-:Y:S01]  /*1b20*/  IADD3 R10, P0, PT, R8, R23, RZ ;  /* 0x00000017080a7210 */ /* 0x001fe20007f1e0ff */
[----:B-----5:R-:W-:Y:S03]  /*1b30*/  STG.E.64 desc[UR10][R4.64], R24 ;  /* 0x0000001804007986 */ /* 0x020fe6000c101b0a */
[----:B------:R-:W-:Y:S01]  /*1b40*/  IADD3.X R11, PT, PT, R9, R21, RZ, P0, !PT ;  /* 0x00000015090b7210 */ /* 0x000fe200007fe4ff */
[----:B------:R-:W0:Y:S01]  /*1b50*/  LDS.64 R4, [R0+0x6000] ;  /* 0x0060000000047984 */ /* 0x000e220000000a00 */
[----:B------:R-:W-:-:S03]  /*1b60*/  IADD3 R28, P0, PT, R10, R23, RZ ;  /* 0x000000170a1c7210 */ /* 0x000fc60007f1e0ff */
[----:B------:R-:W-:Y:S01]  /*1b70*/  STG.E.64 desc[UR10][R8.64], R26 ;  /* 0x0000001a08007986 */ /* 0x000fe2000c101b0a */
[----:B------:R-:W-:Y:S02]  /*1b80*/  IADD3.X R29, PT, PT, R11, R21, RZ, P0, !PT ;  /* 0x000000150b1d7210 */ /* 0x000fe400007fe4ff */
[----:B--2---:R-:W-:Y:S01]  /*1b90*/  IADD3 R18, P0, PT, R28, R23, RZ ;  /* 0x000000171c127210 */ /* 0x004fe20007f1e0ff */
[----:B------:R-:W2:Y:S03]  /*1ba0*/  LDS.64 R8, [R0+0x6400] ;  /* 0x0064000000087984 */ /* 0x000ea60000000a00 */
[----:B------:R-:W-:Y:S01]  /*1bb0*/  IADD3.X R19, PT, PT, R29, R21, RZ, P0, !PT ;  /* 0x000000151d137210 */ /* 0x000fe200007fe4ff */
[----:B------:R4:W-:Y:S04]  /*1bc0*/  STG.E.64 desc[UR10][R10.64], R12 ;  /* 0x0000000c0a007986 */ /* 0x0009e8000c101b0a */
[----:B------:R-:W5:Y:S04]  /*1bd0*/  LDS.64 R12, [R0+0x6800] ;  /* 0x00680000000c7984 */ /* 0x000f680000000a00 */
[----:B-1----:R1:W-:Y:S04]  /*1be0*/  STG.E.64 desc[UR10][R28.64], R14 ;  /* 0x0000000e1c007986 */ /* 0x0023e8000c101b0a */
[----:B------:R-:W5:Y:S01]  /*1bf0*/  LDS.64 R24, [R0+0x6c00] ;  /* 0x006c000000187984 */ /* 0x000f620000000a00 */
[----:B----4-:R-:W-:-:S03]  /*1c00*/  IADD3 R10, P0, PT, R18, R23, RZ ;  /* 0x00000017120a7210 */ /* 0x010fc60007f1e0ff */
[----:B------:R4:W-:Y:S01]  /*1c10*/  STG.E.64 desc[UR10][R18.64], R16 ;  /* 0x0000001012007986 */ /* 0x0009e2000c101b0a */
[----:B------:R-:W-:-:S03]  /*1c20*/  IADD3.X R11, PT, PT, R19, R21, RZ, P0, !PT ;  /* 0x00000015130b7210 */ /* 0x000fc600007fe4ff */
[----:B------:R-:W5:Y:S01]  /*1c30*/  LDS.64 R26, [R0+0x7000] ;  /* 0x00700000001a7984 */ /* 0x000f620000000a00 */
[----:B-1----:R-:W-:-:S03]  /*1c40*/  IADD3 R28, P0, PT, R10, R23, RZ ;  /* 0x000000170a1c7210 */ /* 0x002fc60007f1e0ff */
[----:B------:R1:W-:Y:S01]  /*1c50*/  STG.E.64 desc[UR10][R10.64], R6 ;  /* 0x000000060a007986 */ /* 0x0003e2000c101b0a */
[----:B------:R-:W-:-:S03]  /*1c60*/  IADD3.X R29, PT, PT, R11, R21, RZ, P0, !PT ;  /* 0x000000150b1d7210 */ /* 0x000fc600007fe4ff */
[----:B------:R-:W5:Y:S01]  /*1c70*/  LDS.64 R14, [R0+0x7400] ;  /* 0x00740000000e7984 */ /* 0x000f620000000a00 */
[----:B----4-:R-:W-:-:S03]  /*1c80*/  IADD3 R18, P1, PT, R28, R23, RZ ;  /* 0x000000171c127210 */ /* 0x010fc60007f3e0ff */
[----:B------:R-:W4:Y:S01]  /*1c90*/  LDS.64 R6, [R0+0x7800] ;  /* 0x0078000000067984 */ /* 0x000f220000000a00 */
[----:B------:R-:W-:-:S03]  /*1ca0*/  IADD3.X R19, PT, PT, R29, R21, RZ, P1, !PT ;  /* 0x000000151d137210 */ /* 0x000fc60000ffe4ff */
[----:B------:R-:W4:Y:S01]  /*1cb0*/  LDS.64 R16, [R0+0x7c00] ;  /* 0x007c000000107984 */ /* 0x000f220000000a00 */
[----:B-1----:R-:W-:-:S03]  /*1cc0*/  IADD3 R10, P0, PT, R18, R23, RZ ;  /* 0x00000017120a7210 */ /* 0x002fc60007f1e0ff */
[----:B---3--:R1:W-:Y:S01]  /*1cd0*/  STG.E.64 desc[UR10][R28.64], R2 ;  /* 0x000000021c007986 */ /* 0x0083e2000c101b0a */
[----:B------:R-:W-:-:S03]  /*1ce0*/  IADD3.X R11, PT, PT, R19, R21, RZ, P0, !PT ;  /* 0x00000015130b7210 */ /* 0x000fc600007fe4ff */
[----:B0-----:R0:W-:Y:S04]  /*1cf0*/  STG.E.64 desc[UR10][R18.64], R4 ;  /* 0x0000000412007986 */ /* 0x0011e8000c101b0a */
[----:B--2---:R2:W-:Y:S01]  /*1d00*/  STG.E.64 desc[UR10][R10.64], R8 ;  /* 0x000000080a007986 */ /* 0x0045e2000c101b0a */
[----:B-1----:R-:W-:-:S04]  /*1d10*/  IADD3 R2, P1, PT, R10, R23, RZ ;  /* 0x000000170a027210 */ /* 0x002fc80007f3e0ff */
[----:B------:R-:W-:Y:S02]  /*1d20*/  IADD3 R28, P0, PT, R2, R23, RZ ;  /* 0x00000017021c7210 */ /* 0x000fe40007f1e0ff */
[----:B------:R-:W-:Y:S02]  /*1d30*/  IADD3.X R3, PT, PT, R11, R21, RZ, P1, !PT ;  /* 0x000000150b037210 */ /* 0x000fe40000ffe4ff */
[----:B0-----:R-:W-:Y:S02]  /*1d40*/  IADD3 R18, P1, PT, R28, R23, RZ ;  /* 0x000000171c127210 */ /* 0x001fe40007f3e0ff */
[----:B------:R-:W-:Y:S01]  /*1d50*/  IADD3.X R29, PT, PT, R3, R21, RZ, P0, !PT ;  /* 0x00000015031d7210 */ /* 0x000fe200007fe4ff */
[----:B-----5:R-:W-:Y:S01]  /*1d60*/  STG.E.64 desc[UR10][R2.64], R12 ;  /* 0x0000000c02007986 */ /* 0x020fe2000c101b0a */
[----:B--2---:R-:W-:Y:S02]  /*1d70*/  IADD3 R10, P0, PT, R18, R23, RZ ;  /* 0x00000017120a7210 */ /* 0x004fe40007f1e0ff */
[----:B------:R-:W-:Y:S01]  /*1d80*/  IADD3.X R19, PT, PT, R29, R21, RZ, P1, !PT ;  /* 0x000000151d137210 */ /* 0x000fe20000ffe4ff */
[----:B------:R-:W-:Y:S01]  /*1d90*/  STG.E.64 desc[UR10][R28.64], R24 ;  /* 0x000000181c007986 */ /* 0x000fe2000c101b0a */
[----:B------:R-:W-:-:S02]  /*1da0*/  IADD3 R22, P1, PT, R10, R23, RZ ;  /* 0x000000170a167210 */ /* 0x000fc40007f3e0ff */
[----:B------:R-:W-:Y:S01]  /*1db0*/  IADD3.X R11, PT, PT, R19, R21, RZ, P0, !PT ;  /* 0x00000015130b7210 */ /* 0x000fe200007fe4ff */
[----:B------:R-:W-:Y:S01]  /*1dc0*/  STG.E.64 desc[UR10][R18.64], R26 ;  /* 0x0000001a12007986 */ /* 0x000fe2000c101b0a */
[----:B------:R-:W-:Y:S02]  /*1dd0*/  IADD3 R20, P0, PT, R22, R23, RZ ;  /* 0x0000001716147210 */ /* 0x000fe40007f1e0ff */
[-C--:B------:R-:W-:Y:S01]  /*1de0*/  IADD3.X R23, PT, PT, R11, R21.reuse, RZ, P1, !PT ;  /* 0x000000150b177210 */ /* 0x080fe20000ffe4ff */
[----:B------:R-:W-:Y:S03]  /*1df0*/  STG.E.64 desc[UR10][R10.64], R14 ;  /* 0x0000000e0a007986 */ /* 0x000fe6000c101b0a */
[----:B------:R-:W-:Y:S01]  /*1e00*/  IADD3.X R21, PT, PT, R23, R21, RZ, P0, !PT ;  /* 0x0000001517157210 */ /* 0x000fe200007fe4ff */
[----:B----4-:R-:W-:Y:S04]  /*1e10*/  STG.E.64 desc[UR10][R22.64], R6 ;  /* 0x0000000616007986 */ /* 0x010fe8000c101b0a */
[----:B------:R-:W-:Y:S01]  /*1e20*/  STG.E.64 desc[UR10][R20.64], R16 ;  /* 0x0000001014007986 */ /* 0x000fe2000c101b0a */
[----:B------:R-:W-:Y:S05]  /*1e30*/  EXIT ;  /* 0x000000000000794d */ /* 0x000fea0003800000 */
.L_x_5:
[----:B------:R-:W-:-:S00]  /*1e40*/  BRA `(.L_x_5) ;  /* 0xfffffffc00fc7947 */ /* 0x000fc0000383ffff */
[----:B------:R-:W-:-:S00]  /*1e50*/  NOP ;  /* 0x0000000000007918 */ /* 0x000fc00000000000 */
        /* <DEDUP_REMOVED lines=10> */
.L_x_7:


//--------------------- .text._Z42transpose_and_cast_uint8_t_to_padded_floatPhPfiii --------------------------
	.section	.text._Z42transpose_and_cast_uint8_t_to_padded_floatPhPfiii,"ax",@progbits
	.align	128
        .global         _Z42transpose_and_cast_uint8_t_to_padded_floatPhPfiii
        .type           _Z42transpose_and_cast_uint8_t_to_padded_floatPhPfiii,@function
        .size           _Z42transpose_and_cast_uint8_t_to_padded_floatPhPfiii,(.L_x_8 - _Z42transpose_and_cast_uint8_t_to_padded_floatPhPfiii)
        .other          _Z42transpose_and_cast_uint8_t_to_padded_floatPhPfiii,@"STO_CUDA_ENTRY STV_DEFAULT"
_Z42transpose_and_cast_uint8_t_to_padded_floatPhPfiii:
.text._Z42transpose_and_cast_uint8_t_to_padded_floatPhPfiii:
[----:B------:R-:W-:Y:S01]  /*0000*/  LDC R1, c[0x0][0x37c] ;  /* 0x0000df00ff017b82 */ /* 0x000fe20000000800 */
[----:B------:R-:W0:Y:S07]  /*0010*/  S2R R2, SR_TID.Y ;  /* 0x0000000000027919 */ /* 0x000e2e0000002200 */
[----:B------:R-:W1:Y:S01]  /*0020*/  LDC R0, c[0x0][0x360] ;  /* 0x0000d800ff007b82 */ /* 0x000e620000000800 */
[----:B------:R-:W2:Y:S01]  /*0030*/  LDCU.64 UR6, c[0x0][0x390] ;  /* 0x00007200ff0677ac */ /* 0x000ea20008000a00 */
[----:B------:R-:W1:Y:S06]  /*0040*/  S2R R3, SR_TID.X ;  /* 0x0000000000037919 */ /* 0x000e6c0000002100 */
[----:B------:R-:W0:Y:S08]  /*0050*/  S2UR UR5, SR_CTAID.Y ;  /* 0x00000000000579c3 */ /* 0x000e300000002600 */
[----:B------:R-:W0:Y:S08]  /*0060*/  LDC R7, c[0x0][0x364] ;  /* 0x0000d900ff077b82 */ /* 0x000e300000000800 */
[----:B------:R-:W1:Y:S01]  /*0070*/  S2UR UR4, SR_CTAID.X ;  /* 0x00000000000479c3 */ /* 0x000e620000002500 */
[----:B0-----:R-:W-:-:S05]  /*0080*/  IMAD R7, R7, UR5, R2 ;  /* 0x0000000507077c24 */ /* 0x001fca000f8e0202 */
[----:B--2---:R-:W-:Y:S01]  /*0090*/  ISETP.GE.AND P0, PT, R7, UR6, PT ;  /* 0x0000000607007c0c */ /* 0x004fe2000bf06270 */
[----:B-1----:R-:W-:-:S05]  /*00a0*/  IMAD R0, R0, UR4, R3 ;  /* 0x0000000400007c24 */ /* 0x002fca000f8e0203 */
[----:B------:R-:W-:-:S13]  /*00b0*/  ISETP.GE.OR P0, PT, R0, UR7, P0 ;  /* 0x0000000700007c0c */ /* 0x000fda0008706670 */
[----:B------:R-:W-:Y:S05]  /*00c0*/  @P0 EXIT ;  /* 0x000000000000094d */ /* 0x000fea0003800000 */
[----:B------:R-:W0:Y:S01]  /*00d0*/  LDCU.64 UR8, c[0x0][0x380] ;  /* 0x00007000ff0877ac */ /* 0x000e220008000a00 */
[----:B------:R-:W-:Y:S01]  /*00e0*/  IMAD R2, R0, UR6, R7 ;  /* 0x0000000600027c24 */ /* 0x000fe2000f8e0207 */
[----:B------:R-:W1:Y:S01]  /*00f0*/  LDCU.64 UR4, c[0x0][0x358] ;  /* 0x00006b00ff0477ac */ /* 0x000e620008000a00 */
[----:B------:R-:W2:Y:S03]  /*0100*/  LDCU UR7, c[0x0][0x398] ;  /* 0x00007300ff0777ac */ /* 0x000ea60008000800 */
[----:B0-----:R-:W-:-:S04]  /*0110*/  IADD3 R4, P0, PT, R2, UR8, RZ ;  /* 0x0000000802047c10 */ /* 0x001fc8000ff1e0ff */
[----:B------:R-:W-:Y:S02]  /*0120*/  LEA.HI.X.SX32 R5, R2, UR9, 0x1, P0 ;  /* 0x0000000902057c11 */ /* 0x000fe400080f0eff */
[----:B------:R-:W0:Y:S03]  /*0130*/  LDC.64 R2, c[0x0][0x388] ;  /* 0x0000e200ff027b82 */ /* 0x000e260000000a00 */
[----:B-1----:R-:W3:Y:S01]  /*0140*/  LDG.E.U8 R4, desc[UR4][R4.64] ;  /* 0x0000000404047981 */ /* 0x002ee2000c1e1100 */
[----:B--2---:R-:W-:-:S04]  /*0150*/  IMAD R7, R7, UR7, R0 ;  /* 0x0000000707077c24 */ /* 0x004fc8000f8e0200 */
[----:B0-----:R-:W-:Y:S01]  /*0160*/  IMAD.WIDE R2, R7, 0x4, R2 ;  /* 0x0000000407027825 */ /* 0x001fe200078e0202 */
[----:B---3--:R-:W-:-:S05]  /*0170*/  I2FP.F32.U32 R7, R4 ;  /* 0x0000000400077245 */ /* 0x008fca0000201000 */
[----:B------:R-:W-:Y:S01]  /*0180*/  STG.E desc[UR4][R2.64], R7 ;  /* 0x0000000702007986 */ /* 0x000fe2000c101904 */
[----:B------:R-:W-:Y:S05]  /*0190*/  EXIT ;  /* 0x000000000000794d */ /* 0x000fea0003800000 */
.L_x_6:
        /* <DEDUP_REMOVED lines=14> */
.L_x_8:


//--------------------- .nv.shared._Z20rotate_spectrum_smemP6float2S0_lflff --------------------------
	.section	.nv.shared._Z20rotate_spectrum_smemP6float2S0_lflff,"aw",@nobits
	.sectionflags	@""
	.align	16
	.zero		1024


//--------------------- .nv.shared.reserved.0     --------------------------
	.section	.nv.shared.reserved.0,"aw",@nobits
	.weak		__nv_reservedSMEM_offset_0_alias
	.size		__nv_reservedSMEM_offset_0_alias, 0, 64
	.other		__nv_reservedSMEM_offset_0_alias,@"STO_CUDA_RESERVED_SHARED STV_DEFAULT"
__nv_reservedSMEM_offset_0_alias:
	.zero		0
	.zero		64


//--------------------- .nv.shared._Z42transpose_and_cast_uint8_t_to_padded_floatPhPfiii --------------------------
	.section	.nv.shared._Z42transpose_and_cast_uint8_t_to_padded_floatPhPfiii,"aw",@nobits
	.sectionflags	@""
	.align	16
	.zero		1024


//--------------------- .nv.constant0._Z20rotate_spectrum_smemP6float2S0_lflff --------------------------
	.section	.nv.constant0._Z20rotate_spectrum_smemP6float2S0_lflff,"a",@progbits
	.sectionflags	@""
	.align	4
.nv.constant0._Z20rotate_spectrum_smemP6float2S0_lflff:
	.zero		944


//--------------------- .nv.constant0._Z42transpose_and_cast_uint8_t_to_padded_floatPhPfiii --------------------------
	.section	.nv.constant0._Z42transpose_and_cast_uint8_t_to_padded_floatPhPfiii,"a",@progbits
	.sectionflags	@""
	.align	4
.nv.constant0._Z42transpose_and_cast_uint8_t_to_padded_floatPhPfiii:
	.zero		924


//--------------------- SYMBOLS --------------------------

	.type		.nv.reservedSmem.offset0,@object
	.size		.nv.reservedSmem.offset0,0x4
	.type		.nv.reservedSmem.cap,@object
	.size		.nv.reservedSmem.cap,0x4
